// auto-generated by cutlass_sweep.gemm — config: {"arch": "sm_90", "cluster_m": 2, "cluster_n": 1, "dtype": "int8", "stages": 3, "tile_k": 32, "tile_m": 64, "tile_n": 256}
#include "cutlass/cutlass.h"
#include "cutlass/gemm/collective/collective_builder.hpp"
#include "cutlass/gemm/device/gemm_universal_adapter.h"
#include "cutlass/gemm/kernel/gemm_universal.hpp"
#include "cutlass/epilogue/collective/collective_builder.hpp"

using ElemA = int8_t;
using ElemB = int8_t;
using ElemCD = int8_t;
using Acc  = int32_t;
using TileShape    = cute::Shape<cute::_64, cute::_256, cute::_32>;
using ClusterShape = cute::Shape<cute::_2, cute::_1, cute::_1>;

using CollectiveEpilogue = typename cutlass::epilogue::collective::CollectiveBuilder<
    cutlass::arch::Sm90, cutlass::arch::OpClassTensorOp,
    TileShape, ClusterShape,
    cutlass::epilogue::collective::EpilogueTileAuto,
    Acc, Acc,
    ElemCD, cutlass::layout::RowMajor, 128 / cutlass::sizeof_bits<ElemCD>::value,
    ElemCD, cutlass::layout::RowMajor, 128 / cutlass::sizeof_bits<ElemCD>::value,
    cutlass::epilogue::collective::EpilogueScheduleAuto
  >::CollectiveOp;

using CollectiveMainloop = typename cutlass::gemm::collective::CollectiveBuilder<
    cutlass::arch::Sm90, cutlass::arch::OpClassTensorOp,
    ElemA, cutlass::layout::RowMajor, 128 / cutlass::sizeof_bits<ElemA>::value,
    ElemB, cutlass::layout::ColumnMajor, 128 / cutlass::sizeof_bits<ElemB>::value,
    Acc,
    TileShape, ClusterShape,
    cutlass::gemm::collective::StageCount<3>,
    cutlass::gemm::collective::KernelScheduleAuto
  >::CollectiveOp;

using GemmKernel = cutlass::gemm::kernel::GemmUniversal<
    cute::Shape<int,int,int,int>,
    CollectiveMainloop,
    CollectiveEpilogue
>;
using Gemm = cutlass::gemm::device::GemmUniversalAdapter<GemmKernel>;

// Force the device kernel symbol into the cubin without needing a host main.
auto* _anchor = &cutlass::device_kernel<GemmKernel>;


// ===== COMPILED SASS (sm_90a) =====

	.target	sm_90a

	.elftype	@"ET_EXEC"


//--------------------- .note.nv.tkinfo           --------------------------
	.section	.note.nv.tkinfo,"",@"SHT_NOTE"
	.sectionflags	@"SHF_NOTE_NV_TKINFO"
	.tkinfo
        /*0018*/ 	.word	0x00000002
        /*0030*/ 	.string	""
        /*0030*/ 	.string	"ptxas"
        /*0030*/ 	.string	"Cuda compilation tools, release 13.0, V13.0.88"
        /*0030*/ 	.string	"Build cuda_13.0.r13.0/compiler.36424714_0"
        /*0030*/ 	.string	"-arch sm_90a -m 64 "



//--------------------- .note.nv.cuinfo           --------------------------
	.section	.note.nv.cuinfo,"",@"SHT_NOTE"
	.sectionflags	@"SHF_NOTE_NV_CUINFO"
        /*0018*/ 	.short	0x0002
        /*001a*/ 	.short	0x005a
        /*001c*/ 	.short	0x0082
	.zero		2


//--------------------- .nv.info                  --------------------------
	.section	.nv.info,"",@"SHT_CUDA_INFO"
	.align	4


	//----- nvinfo : EIATTR_REGCOUNT
	.align		4
        /*0000*/ 	.byte	0x04, 0x2f
        /*0002*/ 	.short	(.L_15 - .L_14)
	.align		4
.L_14:
        /*0004*/ 	.word	index@(_ZN7cutlass13device_kernelINS_4gemm6kernel13GemmUniversalIN4cute5tupleIJiiiiEEENS1_10collective13CollectiveMmaINS1_34MainloopSm90TmaGmmaWarpSpecializedILi3ENS5_IJNS4_1CILi2EEENSA_ILi1EEESC_EEENS1_32KernelTmaWarpSpecializedPingpongEEENS5_IJNSA_ILi64EEENSA_ILi256EEENSA_ILi32EEEEEEaNS5_IJlSC_lEEEaSK_NS4_8TiledMMAINS4_8MMA_AtomIJNS4_4SM904GMMA27MMA_64x256x32_S32S8S8_SS_TNEEEENS4_6LayoutINS5_IJSC_SC_SC_EEENS5_IJNSA_ILi0EEEST_ST_EEEEENS5_IJNS4_10UnderscoreESW_SW_EEEEENS4_13SM90_TMA_LOADENS4_14ComposedLayoutINS4_7SwizzleILi1ELi4ELi3EEENS4_18smem_ptr_flag_bitsILi8EEENSR_INS5_IJNSA_ILi8EEESI_EEENS5_IJSI_SC_EEEEEEEvNS4_8identityENS4_23SM90_TMA_LOAD_MULTICASTES19_vS1A_EENS_8epilogue10collective6detail29Sm90TmaWarpSpecializedAdapterINS1E_15DefaultEpilogueIaSK_SK_NS1D_6thread17LinearCombinationIaLi1EiiLNS1I_9ScaleType4KindE0ELNS_15FloatRoundStyleE2EaEENS1_15EpilogueDefaultEEEEEvvEEEEvNT_6ParamsE)
        /*0008*/ 	.word	0x000000a8


	//----- nvinfo : EIATTR_FRAME_SIZE
	.align		4
.L_15:
        /*000c*/ 	.byte	0x04, 0x11
        /*000e*/ 	.short	(.L_17 - .L_16)
	.align		4
.L_16:
        /*0010*/ 	.word	index@(_ZN7cutlass13device_kernelINS_4gemm6kernel13GemmUniversalIN4cute5tupleIJiiiiEEENS1_10collective13CollectiveMmaINS1_34MainloopSm90TmaGmmaWarpSpecializedILi3ENS5_IJNS4_1CILi2EEENSA_ILi1EEESC_EEENS1_32KernelTmaWarpSpecializedPingpongEEENS5_IJNSA_ILi64EEENSA_ILi256EEENSA_ILi32EEEEEEaNS5_IJlSC_lEEEaSK_NS4_8TiledMMAINS4_8MMA_AtomIJNS4_4SM904GMMA27MMA_64x256x32_S32S8S8_SS_TNEEEENS4_6LayoutINS5_IJSC_SC_SC_EEENS5_IJNSA_ILi0EEEST_ST_EEEEENS5_IJNS4_10UnderscoreESW_SW_EEEEENS4_13SM90_TMA_LOADENS4_14ComposedLayoutINS4_7SwizzleILi1ELi4ELi3EEENS4_18smem_ptr_flag_bitsILi8EEENSR_INS5_IJNSA_ILi8EEESI_EEENS5_IJSI_SC_EEEEEEEvNS4_8identityENS4_23SM90_TMA_LOAD_MULTICASTES19_vS1A_EENS_8epilogue10collective6detail29Sm90TmaWarpSpecializedAdapterINS1E_15DefaultEpilogueIaSK_SK_NS1D_6thread17LinearCombinationIaLi1EiiLNS1I_9ScaleType4KindE0ELNS_15FloatRoundStyleE2EaEENS1_15EpilogueDefaultEEEEEvvEEEEvNT_6ParamsE)
        /*0014*/ 	.word	0x00000008


	//----- nvinfo : EIATTR_MIN_STACK_SIZE
	.align		4
.L_17:
        /*0018*/ 	.byte	0x04, 0x12
        /*001a*/ 	.short	(.L_19 - .L_18)
	.align		4
.L_18:
        /*001c*/ 	.word	index@(_ZN7cutlass13device_kernelINS_4gemm6kernel13GemmUniversalIN4cute5tupleIJiiiiEEENS1_10collective13CollectiveMmaINS1_34MainloopSm90TmaGmmaWarpSpecializedILi3ENS5_IJNS4_1CILi2EEENSA_ILi1EEESC_EEENS1_32KernelTmaWarpSpecializedPingpongEEENS5_IJNSA_ILi64EEENSA_ILi256EEENSA_ILi32EEEEEEaNS5_IJlSC_lEEEaSK_NS4_8TiledMMAINS4_8MMA_AtomIJNS4_4SM904GMMA27MMA_64x256x32_S32S8S8_SS_TNEEEENS4_6LayoutINS5_IJSC_SC_SC_EEENS5_IJNSA_ILi0EEEST_ST_EEEEENS5_IJNS4_10UnderscoreESW_SW_EEEEENS4_13SM90_TMA_LOADENS4_14ComposedLayoutINS4_7SwizzleILi1ELi4ELi3EEENS4_18smem_ptr_flag_bitsILi8EEENSR_INS5_IJNSA_ILi8EEESI_EEENS5_IJSI_SC_EEEEEEEvNS4_8identityENS4_23SM90_TMA_LOAD_MULTICASTES19_vS1A_EENS_8epilogue10collective6detail29Sm90TmaWarpSpecializedAdapterINS1E_15DefaultEpilogueIaSK_SK_NS1D_6thread17LinearCombinationIaLi1EiiLNS1I_9ScaleType4KindE0ELNS_15FloatRoundStyleE2EaEENS1_15EpilogueDefaultEEEEEvvEEEEvNT_6ParamsE)
        /*0020*/ 	.word	0x00000008
.L_19:


//--------------------- .nv.compat                --------------------------
	.section	.nv.compat,"",@"SHT_CUDA_COMPAT_INFO"
	.align	4
        /*0000*/ 	.byte	0x02, 0x09, 0x01, 0x00, 0x02, 0x02, 0x04, 0x00, 0x02, 0x05, 0x05, 0x00, 0x03, 0x07, 0x01, 0x01
        /*0010*/ 	.byte	0x02, 0x03, 0x01, 0x00, 0x02, 0x06, 0x01, 0x00, 0x04, 0x0b, 0x08, 0x00, 0x00, 0x00, 0x00, 0x00
        /*0020*/ 	.byte	0x00, 0x00, 0x00, 0x00


//--------------------- .nv.info._ZN7cutlass13device_kernelINS_4gemm6kernel13GemmUniversalIN4cute5tupleIJiiiiEEENS1_10collective13CollectiveMmaINS1_34MainloopSm90TmaGmmaWarpSpecializedILi3ENS5_IJNS4_1CILi2EEENSA_ILi1EEESC_EEENS1_32KernelTmaWarpSpecializedPingpongEEENS5_IJNSA_ILi64EEENSA_ILi256EEENSA_ILi32EEEEEEaNS5_IJlSC_lEEEaSK_NS4_8TiledMMAINS4_8MMA_AtomIJNS4_4SM904GMMA27MMA_64x256x32_S32S8S8_SS_TNEEEENS4_6LayoutINS5_IJSC_SC_SC_EEENS5_IJNSA_ILi0EEEST_ST_EEEEENS5_IJNS4_10UnderscoreESW_SW_EEEEENS4_13SM90_TMA_LOADENS4_14ComposedLayoutINS4_7SwizzleILi1ELi4ELi3EEENS4_18smem_ptr_flag_bitsILi8EEENSR_INS5_IJNSA_ILi8EEESI_EEENS5_IJSI_SC_EEEEEEEvNS4_8identityENS4_23SM90_TMA_LOAD_MULTICASTES19_vS1A_EENS_8epilogue10collective6detail29Sm90TmaWarpSpecializedAdapterINS1E_15DefaultEpilogueIaSK_SK_NS1D_6thread17LinearCombinationIaLi1EiiLNS1I_9ScaleType4KindE0ELNS_15FloatRoundStyleE2EaEENS1_15EpilogueDefaultEEEEEvvEEEEvNT_6ParamsE --------------------------
	.section	.nv.info._ZN7cutlass13device_kernelINS_4gemm6kernel13GemmUniversalIN4cute5tupleIJiiiiEEENS1_10collective13CollectiveMmaINS1_34MainloopSm90TmaGmmaWarpSpecializedILi3ENS5_IJNS4_1CILi2EEENSA_ILi1EEESC_EEENS1_32KernelTmaWarpSpecializedPingpongEEENS5_IJNSA_ILi64EEENSA_ILi256EEENSA_ILi32EEEEEEaNS5_IJlSC_lEEEaSK_NS4_8TiledMMAINS4_8MMA_AtomIJNS4_4SM904GMMA27MMA_64x256x32_S32S8S8_SS_TNEEEENS4_6LayoutINS5_IJSC_SC_SC_EEENS5_IJNSA_ILi0EEEST_ST_EEEEENS5_IJNS4_10UnderscoreESW_SW_EEEEENS4_13SM90_TMA_LOADENS4_14ComposedLayoutINS4_7SwizzleILi1ELi4ELi3EEENS4_18smem_ptr_flag_bitsILi8EEENSR_INS5_IJNSA_ILi8EEESI_EEENS5_IJSI_SC_EEEEEEEvNS4_8identityENS4_23SM90_TMA_LOAD_MULTICASTES19_vS1A_EENS_8epilogue10collective6detail29Sm90TmaWarpSpecializedAdapterINS1E_15DefaultEpilogueIaSK_SK_NS1D_6thread17LinearCombinationIaLi1EiiLNS1I_9ScaleType4KindE0ELNS_15FloatRoundStyleE2EaEENS1_15EpilogueDefaultEEEEEvvEEEEvNT_6ParamsE,"",@"SHT_CUDA_INFO"
	.sectionflags	@""
	.align	4


	//----- nvinfo : EIATTR_CUDA_API_VERSION
	.align		4
        /*0000*/ 	.byte	0x04, 0x37
        /*0002*/ 	.short	(.L_21 - .L_20)
.L_20:
        /*0004*/ 	.word	0x00000082


	//----- nvinfo : EIATTR_KPARAM_INFO
	.align		4
.L_21:
        /*0008*/ 	.byte	0x04, 0x17
        /*000a*/ 	.short	(.L_23 - .L_22)
.L_22:
        /*000c*/ 	.word	0x00000000
        /*0010*/ 	.short	0x0000
        /*0012*/ 	.short	0x0070
        /*0014*/ 	.byte	0x00, 0xf0, 0x01, 0x10


	//----- nvinfo : EIATTR_SPARSE_MMA_MASK
	.align		4
.L_23:
        /*0018*/ 	.byte	0x03, 0x50
        /*001a*/ 	.short	0x0000


	//----- nvinfo : EIATTR_MAXREG_COUNT
	.align		4
        /*001c*/ 	.byte	0x03, 0x1b
        /*001e*/ 	.short	0x00a8


	//----- nvinfo : EIATTR_NUM_BARRIERS
	.align		4
        /*0020*/ 	.byte	0x02, 0x4c
        /*0022*/ 	.byte	0x01
	.zero		1


	//----- nvinfo : EIATTR_EXTERNS
	.align		4
        /*0024*/ 	.byte	0x04, 0x0f
        /*0026*/ 	.short	(.L_25 - .L_24)


	//   ....[0]....
	.align		4
.L_24:
        /*0028*/ 	.word	index@(__assertfail)


	//----- nvinfo : EIATTR_ANNOTATIONS
	.align		4
.L_25:
        /*002c*/ 	.byte	0x04, 0x55
        /*002e*/ 	.short	(.L_27 - .L_26)


	//   ....[0]....
.L_26:
        /*0030*/ 	.word	0x00000001
        /*0034*/ 	.byte	0x90, 0x0d, 0x00, 0x00, 0x01, 0x00, 0x00, 0x00, 0xa0, 0x82, 0x00, 0x00, 0x01, 0x00, 0x00, 0x00
        /*0044*/ 	.byte	0x30, 0x8f, 0x00, 0x00


	//----- nvinfo : EIATTR_MERCURY_ISA_VERSION
	.align		4
.L_27:
        /*0048*/ 	.byte	0x03, 0x5f
        /*004a*/ 	.short	0x0101


	//----- nvinfo : EIATTR_INT_WARP_WIDE_INSTR_OFFSETS
	.align		4
        /*004c*/ 	.byte	0x04, 0x31
        /*004e*/ 	.short	(.L_29 - .L_28)


	//   ....[0]....
.L_28:
        /*0050*/ 	.word	0x000004f0


	//   ....[1]....
        /*0054*/ 	.word	0x00000570


	//   ....[2]....
        /*0058*/ 	.word	0x00000670


	//   ....[3]....
        /*005c*/ 	.word	0x00000680


	//   ....[4]....
        /*0060*/ 	.word	0x000006a0


	//   ....[5]....
        /*0064*/ 	.word	0x00000740


	//   ....[6]....
        /*0068*/ 	.word	0x00000750


	//   ....[7]....
        /*006c*/ 	.word	0x000007a0


	//   ....[8]....
        /*0070*/ 	.word	0x00001d20


	//----- nvinfo : EIATTR_COOP_GROUP_MASK_REGIDS
	.align		4
.L_29:
        /*0074*/ 	.byte	0x04, 0x29
        /*0076*/ 	.short	(.L_31 - .L_30)


	//   ....[0]....
.L_30:
        /*0078*/ 	.word	0xffffffff


	//   ....[1]....
        /*007c*/ 	.word	0xffffffff


	//   ....[2]....
        /*0080*/ 	.word	0xffffffff


	//   ....[3]....
        /*0084*/ 	.word	0xffffffff


	//   ....[4]....
        /*0088*/ 	.word	0xffffffff


	//   ....[5]....
        /*008c*/ 	.word	0xffffffff


	//   ....[6]....
        /*0090*/ 	.word	0xffffffff


	//----- nvinfo : EIATTR_COOP_GROUP_INSTR_OFFSETS
	.align		4
.L_31:
        /*0094*/ 	.byte	0x04, 0x28
        /*0096*/ 	.short	(.L_33 - .L_32)


	//   ....[0]....
.L_32:
        /*0098*/ 	.word	0x00000070


	//   ....[1]....
        /*009c*/ 	.word	0x00000080


	//   ....[2]....
        /*00a0*/ 	.word	0x00000140


	//   ....[3]....
        /*00a4*/ 	.word	0x000002d0


	//   ....[4]....
        /*00a8*/ 	.word	0x00000310


	//   ....[5]....
        /*00ac*/ 	.word	0x00000790


	//   ....[6]....
        /*00b0*/ 	.word	0x00000930


	//----- nvinfo : EIATTR_REG_RECONFIG
	.align		4
.L_33:
        /*00b4*/ 	.byte	0x01, 0x54
	.zero		2


	//----- nvinfo : EIATTR_SYSCALL_OFFSETS
	.align		4
        /*00b8*/ 	.byte	0x04, 0x46
        /*00ba*/ 	.short	(.L_35 - .L_34)


	//   ....[0]....
.L_34:
        /*00bc*/ 	.word	0x000017b0


	//----- nvinfo : EIATTR_MBARRIER_INSTR_OFFSETS
	.align		4
.L_35:
        /*00c0*/ 	.byte	0x04, 0x39
        /*00c2*/ 	.short	(.L_37 - .L_36)


	//   ....[0]....
.L_36:
        /*00c4*/ 	.word	0x00000260
        /*00c8*/ 	.word	0x000000ff
        /*00cc*/ 	.word	0x00000000
        /*00d0*/ 	.short	0x0100
        /*00d2*/ 	.byte	0x08
	.zero		1


	//   ....[1]....
        /*00d4*/ 	.word	0x00000270
        /*00d8*/ 	.word	0x000000ff
        /*00dc*/ 	.word	0x00000018
        /*00e0*/ 	.short	0x0100
        /*00e2*/ 	.byte	0x08
	.zero		1


	//   ....[2]....
        /*00e4*/ 	.word	0x00000280
        /*00e8*/ 	.word	0x000000ff
        /*00ec*/ 	.word	0x00000008
        /*00f0*/ 	.short	0x0100
        /*00f2*/ 	.byte	0x08
	.zero		1


	//   ....[3]....
        /*00f4*/ 	.word	0x00000290
        /*00f8*/ 	.word	0x000000ff
        /*00fc*/ 	.word	0x00000020
        /*0100*/ 	.short	0x0100
        /*0102*/ 	.byte	0x08
	.zero		1


	//   ....[4]....
        /*0104*/ 	.word	0x000002a0
        /*0108*/ 	.word	0x000000ff
        /*010c*/ 	.word	0x00000010
        /*0110*/ 	.short	0x0100
        /*0112*/ 	.byte	0x08
	.zero		1


	//   ....[5]....
        /*0114*/ 	.word	0x000002b0
        /*0118*/ 	.word	0x000000ff
        /*011c*/ 	.word	0x00000028
        /*0120*/ 	.short	0x0100
        /*0122*/ 	.byte	0x08
	.zero		1


	//   ....[6]....
        /*0124*/ 	.word	0x000007d0
        /*0128*/ 	.word	0x000000ff
        /*012c*/ 	.word	0x00000060
        /*0130*/ 	.short	0x0100
        /*0132*/ 	.byte	0x08
	.zero		1


	//   ....[7]....
        /*0134*/ 	.word	0x00000860
        /*0138*/ 	.word	0x000000ff
        /*013c*/ 	.word	0x00000068
        /*0140*/ 	.short	0x0100
        /*0142*/ 	.byte	0x08
	.zero		1


	//   ....[8]....
        /*0144*/ 	.word	0x000008b0
        /*0148*/ 	.word	0x000000ff
        /*014c*/ 	.word	0x00000040
        /*0150*/ 	.short	0x0100
        /*0152*/ 	.byte	0x09
	.zero		1


	//   ....[9]....
        /*0154*/ 	.word	0x000008c0
        /*0158*/ 	.word	0x000000ff
        /*015c*/ 	.word	0x00000048
        /*0160*/ 	.short	0x0100
        /*0162*/ 	.byte	0x09
	.zero		1


	//   ....[10]....
        /*0164*/ 	.word	0x000008d0
        /*0168*/ 	.word	0x000000ff
        /*016c*/ 	.word	0x00000050
        /*0170*/ 	.short	0x0100
        /*0172*/ 	.byte	0x09
	.zero		1


	//   ....[11]....
        /*0174*/ 	.word	0x000008e0
        /*0178*/ 	.word	0x000000ff
        /*017c*/ 	.word	0x00000058
        /*0180*/ 	.short	0x0100
        /*0182*/ 	.byte	0x09
	.zero		1


	//   ....[12]....
        /*0184*/ 	.word	0x00001690
        /*0188*/ 	.word	0x0000009f
        /*018c*/ 	.word	0x00000000
        /*0190*/ 	.short	0x010a
        /*0192*/ 	.byte	0x2a
	.zero		1


	//   ....[13]....
        /*0194*/ 	.word	0x00001840
        /*0198*/ 	.word	0x00000003
        /*019c*/ 	.word	0x00000000
        /*01a0*/ 	.short	0x010a
        /*01a2*/ 	.byte	0x3f
	.zero		1


	//   ....[14]....
        /*01a4*/ 	.word	0x000018a0
        /*01a8*/ 	.word	0x00000003
        /*01ac*/ 	.word	0x00000000
        /*01b0*/ 	.short	0x010a
        /*01b2*/ 	.byte	0x3f
	.zero		1


	//   ....[15]....
        /*01b4*/ 	.word	0x00001a90
        /*01b8*/ 	.word	0x000000ff
        /*01bc*/ 	.word	0x00000000
        /*01c0*/ 	.short	0x010a
        /*01c2*/ 	.byte	0x04
	.zero		1


	//   ....[16]....
        /*01c4*/ 	.word	0x00001ad0
        /*01c8*/ 	.word	0x000000ff
        /*01cc*/ 	.word	0x00000000
        /*01d0*/ 	.short	0x010a
        /*01d2*/ 	.byte	0x04
	.zero		1


	//   ....[17]....
        /*01d4*/ 	.word	0x00001bc0
        /*01d8*/ 	.word	0x00000004
        /*01dc*/ 	.word	0x00000000
        /*01e0*/ 	.short	0x0101
        /*01e2*/ 	.byte	0x3f
	.zero		1


	//   ....[18]....
        /*01e4*/ 	.word	0x00001cc0
        /*01e8*/ 	.word	0x000000a0
        /*01ec*/ 	.word	0x00000000
        /*01f0*/ 	.short	0x0101
        /*01f2*/ 	.byte	0x2d
	.zero		1


	//   ....[19]....
        /*01f4*/ 	.word	0x00001dc0
        /*01f8*/ 	.word	0x00000000
        /*01fc*/ 	.word	0x00000000
        /*0200*/ 	.short	0x0101
        /*0202*/ 	.byte	0x3f
	.zero		1


	//   ....[20]....
        /*0204*/ 	.word	0x00001e80
        /*0208*/ 	.word	0x0000009f
        /*020c*/ 	.word	0x00000010
        /*0210*/ 	.short	0x010a
        /*0212*/ 	.byte	0x2a
	.zero		1


	//   ....[21]....
        /*0214*/ 	.word	0x000082c0
        /*0218*/ 	.word	0x000000a2
        /*021c*/ 	.word	0x00000000
        /*0220*/ 	.short	0x0101
        /*0222*/ 	.byte	0x2d
	.zero		1


	//   ....[22]....
        /*0224*/ 	.word	0x00008c80
        /*0228*/ 	.word	0x0000000c
        /*022c*/ 	.word	0x00000018
        /*0230*/ 	.short	0x010a
        /*0232*/ 	.byte	0x3f
	.zero		1


	//   ....[23]....
        /*0234*/ 	.word	0x00009040
        /*0238*/ 	.word	0x00000004
        /*023c*/ 	.word	0x00000068
        /*0240*/ 	.short	0x0101
        /*0242*/ 	.byte	0x3f
	.zero		1


	//   ....[24]....
        /*0244*/ 	.word	0x000097d0
        /*0248*/ 	.word	0x00000007
        /*024c*/ 	.word	0x00000000
        /*0250*/ 	.short	0x010a
        /*0252*/ 	.byte	0x3f
	.zero		1


	//   ....[25]....
        /*0254*/ 	.word	0x00009850
        /*0258*/ 	.word	0x00000009
        /*025c*/ 	.word	0x00000000
        /*0260*/ 	.short	0x010a
        /*0262*/ 	.byte	0x3f
	.zero		1


	//   ....[26]....
        /*0264*/ 	.word	0x000098e0
        /*0268*/ 	.word	0x00000003
        /*026c*/ 	.word	0x00000000
        /*0270*/ 	.short	0x010a
        /*0272*/ 	.byte	0x3f
	.zero		1


	//   ....[27]....
        /*0274*/ 	.word	0x00009940
        /*0278*/ 	.word	0x000000a1
        /*027c*/ 	.word	0x00000000
        /*0280*/ 	.short	0x010a
        /*0282*/ 	.byte	0x3f
	.zero		1


	//   ....[28]....
        /*0284*/ 	.word	0x00009990
        /*0288*/ 	.word	0x00000003
        /*028c*/ 	.word	0x00000000
        /*0290*/ 	.short	0x010a
        /*0292*/ 	.byte	0x3f
	.zero		1


	//   ....[29]....
        /*0294*/ 	.word	0x000099f0
        /*0298*/ 	.word	0x00000005
        /*029c*/ 	.word	0x00000000
        /*02a0*/ 	.short	0x010a
        /*02a2*/ 	.byte	0x3f
	.zero		1


	//   ....[30]....
        /*02a4*/ 	.word	0x00009a40
        /*02a8*/ 	.word	0x000000a1
        /*02ac*/ 	.word	0x00000010
        /*02b0*/ 	.short	0x010a
        /*02b2*/ 	.byte	0x3f
	.zero		1


	//   ....[31]....
        /*02b4*/ 	.word	0x00009b10
        /*02b8*/ 	.word	0x0000000c
        /*02bc*/ 	.word	0x00000018
        /*02c0*/ 	.short	0x010a
        /*02c2*/ 	.byte	0x3f
	.zero		1


	//   ....[32]....
        /*02c4*/ 	.word	0x00009be0
        /*02c8*/ 	.word	0x00000007
        /*02cc*/ 	.word	0x00000000
        /*02d0*/ 	.short	0x010a
        /*02d2*/ 	.byte	0x3f
	.zero		1


	//   ....[33]....
        /*02d4*/ 	.word	0x00009c30
        /*02d8*/ 	.word	0x00000009
        /*02dc*/ 	.word	0x00000000
        /*02e0*/ 	.short	0x010a
        /*02e2*/ 	.byte	0x3f
	.zero		1


	//----- nvinfo : EIATTR_NUM_MBARRIERS
	.align		4
.L_37:
        /*02e4*/ 	.byte	0x03, 0x38
        /*02e6*/ 	.short	0x000c


	//----- nvinfo : EIATTR_EXIT_INSTR_OFFSETS
	.align		4
        /*02e8*/ 	.byte	0x04, 0x1c
        /*02ea*/ 	.short	(.L_39 - .L_38)


	//   ....[0]....
.L_38:
        /*02ec*/ 	.word	0x000013d0


	//   ....[1]....
        /*02f0*/ 	.word	0x00001430


	//   ....[2]....
        /*02f4*/ 	.word	0x00008950


	//   ....[3]....
        /*02f8*/ 	.word	0x00008980


	//   ....[4]....
        /*02fc*/ 	.word	0x00009930


	//----- nvinfo : EIATTR_MAX_THREADS
	.align		4
.L_39:
        /*0300*/ 	.byte	0x04, 0x05
        /*0302*/ 	.short	(.L_41 - .L_40)
.L_40:
        /*0304*/ 	.word	0x00000180
        /*0308*/ 	.word	0x00000001
        /*030c*/ 	.word	0x00000001


	//----- nvinfo : EIATTR_CRS_STACK_SIZE
	.align		4
.L_41:
        /*0310*/ 	.byte	0x04, 0x1e
        /*0312*/ 	.short	(.L_43 - .L_42)
.L_42:
        /*0314*/ 	.word	0x00000000


	//----- nvinfo : EIATTR_CBANK_PARAM_SIZE
	.align		4
.L_43:
        /*0318*/ 	.byte	0x03, 0x19
        /*031a*/ 	.short	0x0470


	//----- nvinfo : EIATTR_PARAM_CBANK
	.align		4
        /*031c*/ 	.byte	0x04, 0x0a
        /*031e*/ 	.short	(.L_45 - .L_44)
	.align		4
.L_44:
        /*0320*/ 	.word	index@(.nv.constant0._ZN7cutlass13device_kernelINS_4gemm6kernel13GemmUniversalIN4cute5tupleIJiiiiEEENS1_10collective13CollectiveMmaINS1_34MainloopSm90TmaGmmaWarpSpecializedILi3ENS5_IJNS4_1CILi2EEENSA_ILi1EEESC_EEENS1_32KernelTmaWarpSpecializedPingpongEEENS5_IJNSA_ILi64EEENSA_ILi256EEENSA_ILi32EEEEEEaNS5_IJlSC_lEEEaSK_NS4_8TiledMMAINS4_8MMA_AtomIJNS4_4SM904GMMA27MMA_64x256x32_S32S8S8_SS_TNEEEENS4_6LayoutINS5_IJSC_SC_SC_EEENS5_IJNSA_ILi0EEEST_ST_EEEEENS5_IJNS4_10UnderscoreESW_SW_EEEEENS4_13SM90_TMA_LOADENS4_14ComposedLayoutINS4_7SwizzleILi1ELi4ELi3EEENS4_18smem_ptr_flag_bitsILi8EEENSR_INS5_IJNSA_ILi8EEESI_EEENS5_IJSI_SC_EEEEEEEvNS4_8identityENS4_23SM90_TMA_LOAD_MULTICASTES19_vS1A_EENS_8epilogue10collective6detail29Sm90TmaWarpSpecializedAdapterINS1E_15DefaultEpilogueIaSK_SK_NS1D_6thread17LinearCombinationIaLi1EiiLNS1I_9ScaleType4KindE0ELNS_15FloatRoundStyleE2EaEENS1_15EpilogueDefaultEEEEEvvEEEEvNT_6ParamsE)
        /*0324*/ 	.short	0x0210
        /*0326*/ 	.short	0x0470


	//----- nvinfo : EIATTR_SW_WAR
	.align		4
.L_45:
        /*0328*/ 	.byte	0x04, 0x36
        /*032a*/ 	.short	(.L_47 - .L_46)
.L_46:
        /*032c*/ 	.word	0x00000008
.L_47:


//--------------------- .nv.callgraph             --------------------------
	.section	.nv.callgraph,"",@"SHT_CUDA_CALLGRAPH"
	.align	4
	.sectionentsize	8
	.align		4
        /*0000*/ 	.word	0x00000000
	.align		4
        /*0004*/ 	.word	0xffffffff
	.align		4
        /*0008*/ 	.word	index@(_ZN7cutlass13device_kernelINS_4gemm6kernel13GemmUniversalIN4cute5tupleIJiiiiEEENS1_10collective13CollectiveMmaINS1_34MainloopSm90TmaGmmaWarpSpecializedILi3ENS5_IJNS4_1CILi2EEENSA_ILi1EEESC_EEENS1_32KernelTmaWarpSpecializedPingpongEEENS5_IJNSA_ILi64EEENSA_ILi256EEENSA_ILi32EEEEEEaNS5_IJlSC_lEEEaSK_NS4_8TiledMMAINS4_8MMA_AtomIJNS4_4SM904GMMA27MMA_64x256x32_S32S8S8_SS_TNEEEENS4_6LayoutINS5_IJSC_SC_SC_EEENS5_IJNSA_ILi0EEEST_ST_EEEEENS5_IJNS4_10UnderscoreESW_SW_EEEEENS4_13SM90_TMA_LOADENS4_14ComposedLayoutINS4_7SwizzleILi1ELi4ELi3EEENS4_18smem_ptr_flag_bitsILi8EEENSR_INS5_IJNSA_ILi8EEESI_EEENS5_IJSI_SC_EEEEEEEvNS4_8identityENS4_23SM90_TMA_LOAD_MULTICASTES19_vS1A_EENS_8epilogue10collective6detail29Sm90TmaWarpSpecializedAdapterINS1E_15DefaultEpilogueIaSK_SK_NS1D_6thread17LinearCombinationIaLi1EiiLNS1I_9ScaleType4KindE0ELNS_15FloatRoundStyleE2EaEENS1_15EpilogueDefaultEEEEEvvEEEEvNT_6ParamsE)
	.align		4
        /*000c*/ 	.word	index@(__assertfail)
	.align		4
        /*0010*/ 	.word	0x00000000
	.align		4
        /*0014*/ 	.word	0xfffffffe
	.align		4
        /*0018*/ 	.word	0x00000000
	.align		4
        /*001c*/ 	.word	0xfffffffd
	.align		4
        /*0020*/ 	.word	0x00000000
	.align		4
        /*0024*/ 	.word	0xfffffffc


//--------------------- .nv.constant4             --------------------------
	.section	.nv.constant4,"a",@progbits
	.align	8
	.align		8
.nv.constant4:
        /*0000*/ 	.dword	__assertfail
	.align		8
        /*0008*/ 	.dword	__unnamed_1
	.align		8
        /*0010*/ 	.dword	_ZN39_INTERNAL_e284146e_4_k_cu_6f62bba5_53384cuda3std3__45__cpo5beginE
	.align		8
        /*0018*/ 	.dword	_ZN39_INTERNAL_e284146e_4_k_cu_6f62bba5_53384cuda3std3__45__cpo3endE
	.align		8
        /*0020*/ 	.dword	_ZN39_INTERNAL_e284146e_4_k_cu_6f62bba5_53384cuda3std3__45__cpo6cbeginE
	.align		8
        /*0028*/ 	.dword	_ZN39_INTERNAL_e284146e_4_k_cu_6f62bba5_53384cuda3std3__45__cpo4cendE
	.align		8
        /*0030*/ 	.dword	_ZN39_INTERNAL_e284146e_4_k_cu_6f62bba5_53384cuda3std3__441_GLOBAL__N__e284146e_4_k_cu_6f62bba5_53386ignoreE
	.align		8
        /*0038*/ 	.dword	_ZN39_INTERNAL_e284146e_4_k_cu_6f62bba5_53384cuda3std3__419piecewise_constructE
	.align		8
        /*0040*/ 	.dword	_ZN39_INTERNAL_e284146e_4_k_cu_6f62bba5_53384cuda3std3__48in_placeE
	.align		8
        /*0048*/ 	.dword	_ZN39_INTERNAL_e284146e_4_k_cu_6f62bba5_53384cuda3std6ranges3__45__cpo4swapE
	.align		8
        /*0050*/ 	.dword	_ZN39_INTERNAL_e284146e_4_k_cu_6f62bba5_53384cuda3std6ranges3__45__cpo9iter_moveE
	.align		8
        /*0058*/ 	.dword	_ZN39_INTERNAL_e284146e_4_k_cu_6f62bba5_53384cute7productE
	.align		8
        /*0060*/ 	.dword	_ZN39_INTERNAL_e284146e_4_k_cu_6f62bba5_53384cute1_E
	.align		8
        /*0068*/ 	.dword	$str$22
	.align		8
        /*0070*/ 	.dword	$str$23


//--------------------- .text._ZN7cutlass13device_kernelINS_4gemm6kernel13GemmUniversalIN4cute5tupleIJiiiiEEENS1_10collective13CollectiveMmaINS1_34MainloopSm90TmaGmmaWarpSpecializedILi3ENS5_IJNS4_1CILi2EEENSA_ILi1EEESC_EEENS1_32KernelTmaWarpSpecializedPingpongEEENS5_IJNSA_ILi64EEENSA_ILi256EEENSA_ILi32EEEEEEaNS5_IJlSC_lEEEaSK_NS4_8TiledMMAINS4_8MMA_AtomIJNS4_4SM904GMMA27MMA_64x256x32_S32S8S8_SS_TNEEEENS4_6LayoutINS5_IJSC_SC_SC_EEENS5_IJNSA_ILi0EEEST_ST_EEEEENS5_IJNS4_10UnderscoreESW_SW_EEEEENS4_13SM90_TMA_LOADENS4_14ComposedLayoutINS4_7SwizzleILi1ELi4ELi3EEENS4_18smem_ptr_flag_bitsILi8EEENSR_INS5_IJNSA_ILi8EEESI_EEENS5_IJSI_SC_EEEEEEEvNS4_8identityENS4_23SM90_TMA_LOAD_MULTICASTES19_vS1A_EENS_8epilogue10collective6detail29Sm90TmaWarpSpecializedAdapterINS1E_15DefaultEpilogueIaSK_SK_NS1D_6thread17LinearCombinationIaLi1EiiLNS1I_9ScaleType4KindE0ELNS_15FloatRoundStyleE2EaEENS1_15EpilogueDefaultEEEEEvvEEEEvNT_6ParamsE --------------------------
	.section	.text._ZN7cutlass13device_kernelINS_4gemm6kernel13GemmUniversalIN4cute5tupleIJiiiiEEENS1_10collective13CollectiveMmaINS1_34MainloopSm90TmaGmmaWarpSpecializedILi3ENS5_IJNS4_1CILi2EEENSA_ILi1EEESC_EEENS1_32KernelTmaWarpSpecializedPingpongEEENS5_IJNSA_ILi64EEENSA_ILi256EEENSA_ILi32EEEEEEaNS5_IJlSC_lEEEaSK_NS4_8TiledMMAINS4_8MMA_AtomIJNS4_4SM904GMMA27MMA_64x256x32_S32S8S8_SS_TNEEEENS4_6LayoutINS5_IJSC_SC_SC_EEENS5_IJNSA_ILi0EEEST_ST_EEEEENS5_IJNS4_10UnderscoreESW_SW_EEEEENS4_13SM90_TMA_LOADENS4_14ComposedLayoutINS4_7SwizzleILi1ELi4ELi3EEENS4_18smem_ptr_flag_bitsILi8EEENSR_INS5_IJNSA_ILi8EEESI_EEENS5_IJSI_SC_EEEEEEEvNS4_8identityENS4_23SM90_TMA_LOAD_MULTICASTES19_vS1A_EENS_8epilogue10collective6detail29Sm90TmaWarpSpecializedAdapterINS1E_15DefaultEpilogueIaSK_SK_NS1D_6thread17LinearCombinationIaLi1EiiLNS1I_9ScaleType4KindE0ELNS_15FloatRoundStyleE2EaEENS1_15EpilogueDefaultEEEEEvvEEEEvNT_6ParamsE,"ax",@progbits
	.align	128
.text._ZN7cutlass13device_kernelINS_4gemm6kernel13GemmUniversalIN4cute5tupleIJiiiiEEENS1_10collective13CollectiveMmaINS1_34MainloopSm90TmaGmmaWarpSpecializedILi3ENS5_IJNS4_1CILi2EEENSA_ILi1EEESC_EEENS1_32KernelTmaWarpSpecializedPingpongEEENS5_IJNSA_ILi64EEENSA_ILi256EEENSA_ILi32EEEEEEaNS5_IJlSC_lEEEaSK_NS4_8TiledMMAINS4_8MMA_AtomIJNS4_4SM904GMMA27MMA_64x256x32_S32S8S8_SS_TNEEEENS4_6LayoutINS5_IJSC_SC_SC_EEENS5_IJNSA_ILi0EEEST_ST_EEEEENS5_IJNS4_10UnderscoreESW_SW_EEEEENS4_13SM90_TMA_LOADENS4_14ComposedLayoutINS4_7SwizzleILi1ELi4ELi3EEENS4_18smem_ptr_flag_bitsILi8EEENSR_INS5_IJNSA_ILi8EEESI_EEENS5_IJSI_SC_EEEEEEEvNS4_8identityENS4_23SM90_TMA_LOAD_MULTICASTES19_vS1A_EENS_8epilogue10collective6detail29Sm90TmaWarpSpecializedAdapterINS1E_15DefaultEpilogueIaSK_SK_NS1D_6thread17LinearCombinationIaLi1EiiLNS1I_9ScaleType4KindE0ELNS_15FloatRoundStyleE2EaEENS1_15EpilogueDefaultEEEEEvvEEEEvNT_6ParamsE:
        .type           _ZN7cutlass13device_kernelINS_4gemm6kernel13GemmUniversalIN4cute5tupleIJiiiiEEENS1_10collective13CollectiveMmaINS1_34MainloopSm90TmaGmmaWarpSpecializedILi3ENS5_IJNS4_1CILi2EEENSA_ILi1EEESC_EEENS1_32KernelTmaWarpSpecializedPingpongEEENS5_IJNSA_ILi64EEENSA_ILi256EEENSA_ILi32EEEEEEaNS5_IJlSC_lEEEaSK_NS4_8TiledMMAINS4_8MMA_AtomIJNS4_4SM904GMMA27MMA_64x256x32_S32S8S8_SS_TNEEEENS4_6LayoutINS5_IJSC_SC_SC_EEENS5_IJNSA_ILi0EEEST_ST_EEEEENS5_IJNS4_10UnderscoreESW_SW_EEEEENS4_13SM90_TMA_LOADENS4_14ComposedLayoutINS4_7SwizzleILi1ELi4ELi3EEENS4_18smem_ptr_flag_bitsILi8EEENSR_INS5_IJNSA_ILi8EEESI_EEENS5_IJSI_SC_EEEEEEEvNS4_8identityENS4_23SM90_TMA_LOAD_MULTICASTES19_vS1A_EENS_8epilogue10collective6detail29Sm90TmaWarpSpecializedAdapterINS1E_15DefaultEpilogueIaSK_SK_NS1D_6thread17LinearCombinationIaLi1EiiLNS1I_9ScaleType4KindE0ELNS_15FloatRoundStyleE2EaEENS1_15EpilogueDefaultEEEEEvvEEEEvNT_6ParamsE,@function
        .size           _ZN7cutlass13device_kernelINS_4gemm6kernel13GemmUniversalIN4cute5tupleIJiiiiEEENS1_10collective13CollectiveMmaINS1_34MainloopSm90TmaGmmaWarpSpecializedILi3ENS5_IJNS4_1CILi2EEENSA_ILi1EEESC_EEENS1_32KernelTmaWarpSpecializedPingpongEEENS5_IJNSA_ILi64EEENSA_ILi256EEENSA_ILi32EEEEEEaNS5_IJlSC_lEEEaSK_NS4_8TiledMMAINS4_8MMA_AtomIJNS4_4SM904GMMA27MMA_64x256x32_S32S8S8_SS_TNEEEENS4_6LayoutINS5_IJSC_SC_SC_EEENS5_IJNSA_ILi0EEEST_ST_EEEEENS5_IJNS4_10UnderscoreESW_SW_EEEEENS4_13SM90_TMA_LOADENS4_14ComposedLayoutINS4_7SwizzleILi1ELi4ELi3EEENS4_18smem_ptr_flag_bitsILi8EEENSR_INS5_IJNSA_ILi8EEESI_EEENS5_IJSI_SC_EEEEEEEvNS4_8identityENS4_23SM90_TMA_LOAD_MULTICASTES19_vS1A_EENS_8epilogue10collective6detail29Sm90TmaWarpSpecializedAdapterINS1E_15DefaultEpilogueIaSK_SK_NS1D_6thread17LinearCombinationIaLi1EiiLNS1I_9ScaleType4KindE0ELNS_15FloatRoundStyleE2EaEENS1_15EpilogueDefaultEEEEEvvEEEEvNT_6ParamsE,(.L_x_331 - _ZN7cutlass13device_kernelINS_4gemm6kernel13GemmUniversalIN4cute5tupleIJiiiiEEENS1_10collective13CollectiveMmaINS1_34MainloopSm90TmaGmmaWarpSpecializedILi3ENS5_IJNS4_1CILi2EEENSA_ILi1EEESC_EEENS1_32KernelTmaWarpSpecializedPingpongEEENS5_IJNSA_ILi64EEENSA_ILi256EEENSA_ILi32EEEEEEaNS5_IJlSC_lEEEaSK_NS4_8TiledMMAINS4_8MMA_AtomIJNS4_4SM904GMMA27MMA_64x256x32_S32S8S8_SS_TNEEEENS4_6LayoutINS5_IJSC_SC_SC_EEENS5_IJNSA_ILi0EEEST_ST_EEEEENS5_IJNS4_10UnderscoreESW_SW_EEEEENS4_13SM90_TMA_LOADENS4_14ComposedLayoutINS4_7SwizzleILi1ELi4ELi3EEENS4_18smem_ptr_flag_bitsILi8EEENSR_INS5_IJNSA_ILi8EEESI_EEENS5_IJSI_SC_EEEEEEEvNS4_8identityENS4_23SM90_TMA_LOAD_MULTICASTES19_vS1A_EENS_8epilogue10collective6detail29Sm90TmaWarpSpecializedAdapterINS1E_15DefaultEpilogueIaSK_SK_NS1D_6thread17LinearCombinationIaLi1EiiLNS1I_9ScaleType4KindE0ELNS_15FloatRoundStyleE2EaEENS1_15EpilogueDefaultEEEEEvvEEEEvNT_6ParamsE)
        .other          _ZN7cutlass13device_kernelINS_4gemm6kernel13GemmUniversalIN4cute5tupleIJiiiiEEENS1_10collective13CollectiveMmaINS1_34MainloopSm90TmaGmmaWarpSpecializedILi3ENS5_IJNS4_1CILi2EEENSA_ILi1EEESC_EEENS1_32KernelTmaWarpSpecializedPingpongEEENS5_IJNSA_ILi64EEENSA_ILi256EEENSA_ILi32EEEEEEaNS5_IJlSC_lEEEaSK_NS4_8TiledMMAINS4_8MMA_AtomIJNS4_4SM904GMMA27MMA_64x256x32_S32S8S8_SS_TNEEEENS4_6LayoutINS5_IJSC_SC_SC_EEENS5_IJNSA_ILi0EEEST_ST_EEEEENS5_IJNS4_10UnderscoreESW_SW_EEEEENS4_13SM90_TMA_LOADENS4_14ComposedLayoutINS4_7SwizzleILi1ELi4ELi3EEENS4_18smem_ptr_flag_bitsILi8EEENSR_INS5_IJNSA_ILi8EEESI_EEENS5_IJSI_SC_EEEEEEEvNS4_8identityENS4_23SM90_TMA_LOAD_MULTICASTES19_vS1A_EENS_8epilogue10collective6detail29Sm90TmaWarpSpecializedAdapterINS1E_15DefaultEpilogueIaSK_SK_NS1D_6thread17LinearCombinationIaLi1EiiLNS1I_9ScaleType4KindE0ELNS_15FloatRoundStyleE2EaEENS1_15EpilogueDefaultEEEEEvvEEEEvNT_6ParamsE,@"STO_CUDA_ENTRY STV_DEFAULT"
_ZN7cutlass13device_kernelINS_4gemm6kernel13GemmUniversalIN4cute5tupleIJiiiiEEENS1_10collective13CollectiveMmaINS1_34MainloopSm90TmaGmmaWarpSpecializedILi3ENS5_IJNS4_1CILi2EEENSA_ILi1EEESC_EEENS1_32KernelTmaWarpSpecializedPingpongEEENS5_IJNSA_ILi64EEENSA_ILi256EEENSA_ILi32EEEEEEaNS5_IJlSC_lEEEaSK_NS4_8TiledMMAINS4_8MMA_AtomIJNS4_4SM904GMMA27MMA_64x256x32_S32S8S8_SS_TNEEEENS4_6LayoutINS5_IJSC_SC_SC_EEENS5_IJNSA_ILi0EEEST_ST_EEEEENS5_IJNS4_10UnderscoreESW_SW_EEEEENS4_13SM90_TMA_LOADENS4_14ComposedLayoutINS4_7SwizzleILi1ELi4ELi3EEENS4_18smem_ptr_flag_bitsILi8EEENSR_INS5_IJNSA_ILi8EEESI_EEENS5_IJSI_SC_EEEEEEEvNS4_8identityENS4_23SM90_TMA_LOAD_MULTICASTES19_vS1A_EENS_8epilogue10collective6detail29Sm90TmaWarpSpecializedAdapterINS1E_15DefaultEpilogueIaSK_SK_NS1D_6thread17LinearCombinationIaLi1EiiLNS1I_9ScaleType4KindE0ELNS_15FloatRoundStyleE2EaEENS1_15EpilogueDefaultEEEEEvvEEEEvNT_6ParamsE:
[----:B------:R-:W0:Y:S02]  /*0000*/  LDC R1, c[0x0][0x28] ;  /* 0x00000a00ff017b82 */ /* 0x000e240000000800 */
[----:B0-----:R-:W-:Y:S01]  /*0010*/  VIADD R1, R1, 0xfffffff8 ;  /* 0xfffffff801017836 */ /* 0x001fe20000000000 */
[----:B------:R-:W0:Y:S01]  /*0020*/  S2R R4, SR_TID.X ;  /* 0x0000000000047919 */ /* 0x000e220000002100 */
[----:B------:R-:W-:Y:S01]  /*0030*/  ELECT P0, URZ, PT ;  /* 0x00000000003f782f */ /* 0x000fe20003800000 */
[----:B------:R-:W-:Y:S01]  /*0040*/  BSSY B0, `(.L_x_0) ;  /* 0x000000f000007945 */ /* 0x000fe20003800000 */
[--C-:B0-----:R-:W-:Y:S02]  /*0050*/  SHF.R.U32.HI R2, RZ, 0x5, R4.reuse ;  /* 0x00000005ff027819 */ /* 0x101fe40000011604 */
[----:B------:R-:W-:-:S03]  /*0060*/  SHF.R.U32.HI R7, RZ, 0x7, R4 ;  /* 0x00000007ff077819 */ /* 0x000fc60000011604 */
[----:B------:R-:W0:Y:S04]  /*0070*/  SHFL.IDX PT, R5, R2, RZ, 0x1f ;  /* 0x00001fff02057589 */ /* 0x000e2800000e0000 */
[----:B------:R1:W2:Y:S01]  /*0080*/  SHFL.IDX PT, R10, R7, RZ, 0x1f ;  /* 0x00001fff070a7589 */ /* 0x0002a200000e0000 */
[----:B0-----:R-:W-:-:S13]  /*0090*/  ISETP.NE.OR P0, PT, R5, RZ, !P0 ;  /* 0x000000ff0500720c */ /* 0x001fda0004705670 */
[----:B-12---:R-:W-:Y:S05]  /*00a0*/  @P0 BRA `(.L_x_1) ;  /* 0x0000000000200947 */ /* 0x006fea0003800000 */
[----:B------:R-:W-:Y:S02]  /*00b0*/  ULDC.64 UR4, c[0x0][0x198] ;  /* 0x0000660000047ab9 */ /* 0x000fe40000000a00 */
[----:B------:R-:W-:Y:S02]  /*00c0*/  UIADD3 UR6, UP0, UR4, 0xf0, URZ ;  /* 0x000000f004067890 */ /* 0x000fe4000ff1e03f */
[----:B------:R-:W-:Y:S02]  /*00d0*/  UIADD3 UR4, UP1, UR4, 0x1f0, URZ ;  /* 0x000001f004047890 */ /* 0x000fe4000ff3e03f */
[----:B------:R-:W-:Y:S02]  /*00e0*/  UIADD3.X UR7, URZ, UR5, URZ, UP0, !UPT ;  /* 0x000000053f077290 */ /* 0x000fe400087fe43f */
[----:B------:R-:W-:-:S07]  /*00f0*/  UIADD3.X UR5, URZ, UR5, URZ, UP1, !UPT ;  /* 0x000000053f057290 */ /* 0x000fce0008ffe43f */
[----:B------:R0:W-:Y:S02]  /*0100*/  UTMACCTL.PF [UR6] ;  /* 0x00000000060079b9 */ /* 0x0001e40008040000 */
[----:B------:R0:W-:Y:S02]  /*0110*/  UTMACCTL.PF [UR4] ;  /* 0x00000000040079b9 */ /* 0x0001e40008040000 */
[----:B0-----:R-:W-:Y:S01]  /*0120*/  NOP ;  /* 0x0000000000007918 */ /* 0x001fe20000000000 */
.L_x_1:
[----:B------:R-:W-:Y:S05]  /*0130*/  BSYNC B0 ;  /* 0x0000000000007941 */ /* 0x000fea0003800000 */
.L_x_0:
[----:B------:R-:W0:Y:S01]  /*0140*/  SHFL.IDX PT, R8, R2, RZ, 0x1f ;  /* 0x00001fff02087589 */ /* 0x000e2200000e0000 */
[----:B------:R-:W-:-:S04]  /*0150*/  SHF.R.S32.HI R3, RZ, 0x1f, R4 ;  /* 0x0000001fff037819 */ /* 0x000fc80000011404 */
[----:B------:R-:W-:Y:S02]  /*0160*/  LEA.HI R3, R3, R4, RZ, 0x7 ;  /* 0x0000000403037211 */ /* 0x000fe400078f38ff */
[----:B0-----:R-:W-:-:S13]  /*0170*/  ISETP.NE.AND P0, PT, R8, RZ, PT ;  /* 0x000000ff0800720c */ /* 0x001fda0003f05270 */
[----:B------:R-:W-:Y:S05]  /*0180*/  @P0 BRA `(.L_x_2) ;  /* 0x0000000000500947 */ /* 0x000fea0003800000 */
[----:B------:R-:W0:Y:S01]  /*0190*/  S2UR UR8, SR_CgaCtaId ;  /* 0x00000000000879c3 */ /* 0x000e220000008800 */
[----:B------:R-:W-:Y:S01]  /*01a0*/  UMOV UR4, 0x400 ;  /* 0x0000040000047882 */ /* 0x000fe20000000000 */
[----:B------:R-:W-:Y:S01]  /*01b0*/  UMOV UR5, 0x1 ;  /* 0x0000000100057882 */ /* 0x000fe20000000000 */
[----:B------:R-:W-:Y:S01]  /*01c0*/  UMOV UR6, 0x2 ;  /* 0x0000000200067882 */ /* 0x000fe20000000000 */
[----:B------:R-:W-:Y:S01]  /*01d0*/  ELECT P0, URZ, PT ;  /* 0x00000000003f782f */ /* 0x000fe20003800000 */
[----:B------:R-:W-:-:S04]  /*01e0*/  UIADD3 UR6, -UR6, 0x100000, URZ ;  /* 0x0010000006067890 */ /* 0x000fc8000fffe13f */
[----:B------:R-:W-:Y:S02]  /*01f0*/  USHF.L.U32 UR7, UR6, 0xb, URZ ;  /* 0x0000000b06077899 */ /* 0x000fe4000800063f */
[----:B------:R-:W-:Y:S02]  /*0200*/  USHF.L.U32 UR6, UR6, 0x1, URZ ;  /* 0x0000000106067899 */ /* 0x000fe4000800063f */
[----:B0-----:R-:W-:Y:S02]  /*0210*/  ULEA UR8, UR8, UR4, 0x18 ;  /* 0x0000000408087291 */ /* 0x001fe4000f8ec03f */
[----:B------:R-:W-:-:S04]  /*0220*/  UIADD3 UR4, -UR5, 0x100000, URZ ;  /* 0x0010000005047890 */ /* 0x000fc8000fffe13f */
[----:B------:R-:W-:Y:S02]  /*0230*/  USHF.L.U32 UR5, UR4, 0xb, URZ ;  /* 0x0000000b04057899 */ /* 0x000fe4000800063f */
[----:B------:R-:W-:Y:S01]  /*0240*/  USHF.L.U32 UR4, UR4, 0x1, URZ ;  /* 0x0000000104047899 */ /* 0x000fe2000800063f */
[----:B------:R-:W0:Y:S11]  /*0250*/  FENCE.VIEW.ASYNC.S ;  /* 0x00000000000073c6 */ /* 0x000e360000000000 */
[----:B0-----:R0:W1:Y:S01]  /*0260*/  SYNCS.EXCH.64 URZ, [UR8], UR4 ;  /* 0x00000004083f75b2 */ /* 0x0010620008000100 */
[----:B------:R0:W2:Y:S01]  /*0270*/  SYNCS.EXCH.64 URZ, [UR8+0x18], UR6 ;  /* 0x00001806083f75b2 */ /* 0x0000a20008000100 */
[----:B------:R0:W3:Y:S01]  /*0280*/  SYNCS.EXCH.64 URZ, [UR8+0x8], UR4 ;  /* 0x00000804083f75b2 */ /* 0x0000e20008000100 */
[----:B------:R0:W4:Y:S01]  /*0290*/  SYNCS.EXCH.64 URZ, [UR8+0x20], UR6 ;  /* 0x00002006083f75b2 */ /* 0x0001220008000100 */
[----:B------:R0:W0:Y:S01]  /*02a0*/  SYNCS.EXCH.64 URZ, [UR8+0x10], UR4 ;  /* 0x00001004083f75b2 */ /* 0x0000220008000100 */
[----:B------:R0:W0:Y:S01]  /*02b0*/  SYNCS.EXCH.64 URZ, [UR8+0x28], UR6 ;  /* 0x00002806083f75b2 */ /* 0x0000220008000100 */
[----:B------:R-:W-:Y:S01]  /*02c0*/  NOP ;  /* 0x0000000000007918 */ /* 0x000fe20000000000 */
.L_x_2:
[----:B------:R-:W5:Y:S01]  /*02d0*/  SHFL.IDX PT, R13, R2, RZ, 0x1f ;  /* 0x00001fff020d7589 */ /* 0x000f6200000e0000 */
[----:B------:R-:W1:Y:S01]  /*02e0*/  S2UR UR12, SR_CTAID.X ;  /* 0x00000000000c79c3 */ /* 0x000e620000002500 */
[----:B------:R-:W-:Y:S02]  /*02f0*/  LOP3.LUT R3, R3, 0xffffff80, RZ, 0xc0, !PT ;  /* 0xffffff8003037812 */ /* 0x000fe400078ec0ff */
[----:B------:R-:W-:Y:S01]  /*0300*/  ELECT P0, URZ, PT ;  /* 0x00000000003f782f */ /* 0x000fe20003800000 */
[----:B------:R2:W3:Y:S01]  /*0310*/  SHFL.IDX PT, R12, R2, RZ, 0x1f ;  /* 0x00001fff020c7589 */ /* 0x0004e200000e0000 */
[----:B------:R-:W-:Y:S01]  /*0320*/  ELECT P1, URZ, PT ;  /* 0x00000000003f782f */ /* 0x000fe20003820000 */
[----:B------:R-:W-:Y:S01]  /*0330*/  NOP ;  /* 0x0000000000007918 */ /* 0x000fe20000000000 */
[----:B------:R-:W-:Y:S01]  /*0340*/  IMAD.IADD R3, R4, 0x1, -R3 ;  /* 0x0000000104037824 */ /* 0x000fe200078e0a03 */
[----:B------:R-:W4:Y:S01]  /*0350*/  S2R R6, SR_CTAID.Y ;  /* 0x0000000000067919 */ /* 0x000f220000002600 */
[----:B0-----:R-:W-:Y:S01]  /*0360*/  ULDC UR4, c[0x0][0x150] ;  /* 0x0000540000047ab9 */ /* 0x001fe20000000800 */
[----:B------:R-:W0:Y:S01]  /*0370*/  LDC R14, c[0x0][0x144] ;  /* 0x00005100ff0e7b82 */ /* 0x000e220000000800 */
[----:B------:R-:W-:Y:S01]  /*0380*/  UMOV UR11, 0x80 ;  /* 0x00000080000b7882 */ /* 0x000fe20000000000 */
[----:B------:R-:W-:Y:S01]  /*0390*/  SHF.R.S32.HI R0, RZ, 0x1f, R3 ;  /* 0x0000001fff007819 */ /* 0x000fe20000011403 */
[----:B------:R-:W-:Y:S01]  /*03a0*/  NOP ;  /* 0x0000000000007918 */ /* 0x000fe20000000000 */
[C---:B------:R-:W-:Y:S01]  /*03b0*/  VIADD R35, R10.reuse, 0xffffffff ;  /* 0xffffffff0a237836 */ /* 0x040fe20000000000 */
[----:B------:R-:W-:Y:S01]  /*03c0*/  ISETP.NE.AND P4, PT, R10, RZ, PT ;  /* 0x000000ff0a00720c */ /* 0x000fe20003f85270 */
[----:B------:R-:W-:Y:S01]  /*03d0*/  IMAD.MOV.U32 R154, RZ, RZ, 0x1 ;  /* 0x00000001ff9a7424 */ /* 0x000fe200078e00ff */
[----:B------:R-:W-:Y:S01]  /*03e0*/  LEA.HI R9, R0, R3, RZ, 0x3 ;  /* 0x0000000300097211 */ /* 0x000fe200078f18ff */
[----:B------:R-:W0:Y:S01]  /*03f0*/  LDC R15, c[0x0][0x140] ;  /* 0x00005000ff0f7b82 */ /* 0x000e220000000800 */
[----:B------:R-:W-:-:S02]  /*0400*/  ISETP.GE.U32.AND P6, PT, R35, 0x2, PT ;  /* 0x000000022300780c */ /* 0x000fc40003fc6070 */
[--C-:B------:R-:W-:Y:S02]  /*0410*/  SHF.R.S32.HI R11, RZ, 0x3, R9.reuse ;  /* 0x00000003ff0b7819 */ /* 0x100fe40000011409 */
[----:B--2---:R-:W-:Y:S02]  /*0420*/  SHF.R.S32.HI R2, RZ, 0x1f, R9 ;  /* 0x0000001fff027819 */ /* 0x004fe40000011409 */
[----:B------:R-:W-:Y:S01]  /*0430*/  SHF.R.S32.HI R9, RZ, 0x1f, R8 ;  /* 0x0000001fff097819 */ /* 0x000fe20000011408 */
[----:B------:R-:W2:Y:S01]  /*0440*/  LDC R25, c[0x0][0x148] ;  /* 0x00005200ff197b82 */ /* 0x000ea20000000800 */
[----:B-----5:R-:W-:Y:S02]  /*0450*/  ISETP.NE.OR P0, PT, R13, RZ, !P0 ;  /* 0x000000ff0d00720c */ /* 0x020fe40004705670 */
[----:B-1----:R-:W-:Y:S02]  /*0460*/  I2FP.F32.U32 R13, UR12 ;  /* 0x0000000c000d7c45 */ /* 0x002fe40008201000 */
[----:B------:R-:W-:-:S02]  /*0470*/  LEA.HI R2, R2, R11, RZ, 0x2 ;  /* 0x0000000b02027211 */ /* 0x000fc400078f10ff */
[----:B------:R-:W-:Y:S01]  /*0480*/  LEA.HI R9, R9, R8, RZ, 0x2 ;  /* 0x0000000809097211 */ /* 0x000fe200078f10ff */
[----:B------:R-:W-:Y:S01]  /*0490*/  FMUL R13, R13, UR4 ;  /* 0x000000040d0d7c20 */ /* 0x000fe20008400000 */
[----:B---3--:R-:W-:Y:S01]  /*04a0*/  ISETP.NE.OR P1, PT, R12, RZ, !P1 ;  /* 0x000000ff0c00720c */ /* 0x008fe20004f25670 */
[----:B------:R-:W-:Y:S01]  /*04b0*/  ULDC UR4, c[0x0][0x154] ;  /* 0x0000550000047ab9 */ /* 0x000fe20000000800 */
[----:B------:R-:W-:Y:S02]  /*04c0*/  LOP3.LUT R12, R2, 0xfffffffc, RZ, 0xc0, !PT ;  /* 0xfffffffc020c7812 */ /* 0x000fe400078ec0ff */
[----:B------:R-:W-:Y:S01]  /*04d0*/  LOP3.LUT R9, R9, 0x3ffffffc, RZ, 0xc0, !PT ;  /* 0x3ffffffc09097812 */ /* 0x000fe200078ec0ff */
[----:B------:R-:W1:Y:S01]  /*04e0*/  F2I.U32.TRUNC.NTZ R13, R13 ;  /* 0x0000000d000d7305 */ /* 0x000e62000020f000 */
[----:B------:R-:W-:Y:S01]  /*04f0*/  VOTEU.ALL UP1, P0 ;  /* 0x00000000003f7886 */ /* 0x000fe20000020000 */
[----:B------:R-:W-:Y:S01]  /*0500*/  IMAD.IADD R12, R11, 0x1, -R12 ;  /* 0x000000010b0c7824 */ /* 0x000fe200078e0a0c */
[----:B----4-:R-:W-:Y:S01]  /*0510*/  I2FP.F32.U32 R11, R6 ;  /* 0x00000006000b7245 */ /* 0x010fe20000201000 */
[----:B------:R-:W-:Y:S01]  /*0520*/  IMAD.IADD R9, R8, 0x1, -R9 ;  /* 0x0000000108097824 */ /* 0x000fe200078e0a09 */
[----:B------:R-:W-:Y:S01]  /*0530*/  SHF.R.S32.HI R2, RZ, 0x1f, R5 ;  /* 0x0000001fff027819 */ /* 0x000fe20000011405 */
[----:B------:R-:W3:Y:S01]  /*0540*/  @!UP1 S2UR UR7, SR_CgaCtaId ;  /* 0x00000000000799c3 */ /* 0x000ee20000008800 */
[----:B------:R-:W-:Y:S01]  /*0550*/  @!UP1 UMOV UR6, 0x400 ;  /* 0x0000040000069882 */ /* 0x000fe20000000000 */
[----:B------:R-:W-:Y:S01]  /*0560*/  IMAD R9, R9, 0x4, R12 ;  /* 0x0000000409097824 */ /* 0x000fe200078e020c */
[----:B------:R-:W-:Y:S01]  /*0570*/  VOTEU.ALL UP2, P1 ;  /* 0x00000000003f7886 */ /* 0x000fe20000840000 */
[----:B------:R-:W-:Y:S01]  /*0580*/  FMUL R11, R11, UR4 ;  /* 0x000000040b0b7c20 */ /* 0x000fe20008400000 */
[----:B------:R-:W-:Y:S01]  /*0590*/  LEA.HI R2, R2, R5, RZ, 0x2 ;  /* 0x0000000502027211 */ /* 0x000fe200078f10ff */
[----:B------:R-:W-:Y:S01]  /*05a0*/  UMOV UR4, 0x20 ;  /* 0x0000002000047882 */ /* 0x000fe20000000000 */
[----:B------:R-:W-:Y:S01]  /*05b0*/  LEA.HI R8, R9, R9, RZ, 0x1 ;  /* 0x0000000909087211 */ /* 0x000fe200078f08ff */
[----:B------:R-:W4:Y:S01]  /*05c0*/  @!UP2 S2UR UR10, SR_CgaCtaId ;  /* 0x00000000000aa9c3 */ /* 0x000f220000008800 */
[----:B-1----:R-:W-:Y:S01]  /*05d0*/  IMAD.MOV R13, RZ, RZ, -R13 ;  /* 0x000000ffff0d7224 */ /* 0x002fe200078e0a0d */
[----:B------:R-:W1:Y:S01]  /*05e0*/  F2I.U32.TRUNC.NTZ R11, R11 ;  /* 0x0000000b000b7305 */ /* 0x000e62000020f000 */
[----:B------:R-:W-:Y:S01]  /*05f0*/  LOP3.LUT R8, R8, 0xfffffffe, RZ, 0xc0, !PT ;  /* 0xfffffffe08087812 */ /* 0x000fe200078ec0ff */
[----:B------:R-:W-:-:S04]  /*0600*/  @!UP1 UIADD3 UR4, -UR4, 0x100000, URZ ;  /* 0x0010000004049890 */ /* 0x000fc8000fffe13f */
[----:B------:R-:W-:Y:S02]  /*0610*/  @!UP1 USHF.L.U32 UR5, UR4, 0xb, URZ ;  /* 0x0000000b04059899 */ /* 0x000fe4000800063f */
[----:B------:R-:W-:Y:S01]  /*0620*/  @!UP1 USHF.L.U32 UR4, UR4, 0x1, URZ ;  /* 0x0000000104049899 */ /* 0x000fe2000800063f */
[----:B0-----:R-:W-:Y:S01]  /*0630*/  IMAD R21, R14, R13, UR12 ;  /* 0x0000000c0e157e24 */ /* 0x001fe2000f8e020d */
[----:B------:R-:W-:Y:S01]  /*0640*/  LOP3.LUT R2, R2, 0xfffffffc, RZ, 0xc0, !PT ;  /* 0xfffffffc02027812 */ /* 0x000fe200078ec0ff */
[----:B------:R-:W-:Y:S01]  /*0650*/  @!UP2 UMOV UR9, 0x400 ;  /* 0x000004000009a882 */ /* 0x000fe20000000000 */
[----:B------:R-:W-:Y:S01]  /*0660*/  IMAD.IADD R8, R9, 0x1, -R8 ;  /* 0x0000000109087824 */ /* 0x000fe200078e0a08 */
[----:B------:R-:W-:Y:S01]  /*0670*/  VOTEU.ALL UP3, P1 ;  /* 0x00000000003f7886 */ /* 0x000fe20000860000 */
[----:B------:R-:W-:Y:S01]  /*0680*/  VOTEU.ALL UP4, P1 ;  /* 0x00000000003f7886 */ /* 0x000fe20000880000 */
[----:B------:R-:W-:Y:S01]  /*0690*/  IMAD.IADD R5, R5, 0x1, -R2 ;  /* 0x0000000105057824 */ /* 0x000fe200078e0a02 */
[----:B------:R-:W-:Y:S01]  /*06a0*/  VOTEU.ALL UP5, P1 ;  /* 0x00000000003f7886 */ /* 0x000fe200008a0000 */
[----:B------:R-:W-:Y:S01]  /*06b0*/  ISETP.NE.AND P3, PT, R8, R21, PT ;  /* 0x000000150800720c */ /* 0x000fe20003f65270 */
[----:B------:R-:W-:Y:S01]  /*06c0*/  IMAD.SHL.U32 R2, R9, 0x4, RZ ;  /* 0x0000000409027824 */ /* 0x000fe200078e00ff */
[----:B------:R-:W-:Y:S01]  /*06d0*/  ISETP.EQ.U32.AND P2, PT, R15, 0x1, PT ;  /* 0x000000010f00780c */ /* 0x000fe20003f42070 */
[----:B---3--:R-:W-:Y:S01]  /*06e0*/  @!UP1 ULEA UR8, UR7, UR6, 0x18 ;  /* 0x0000000607089291 */ /* 0x008fe2000f8ec03f */
[----:B-1----:R-:W-:Y:S01]  /*06f0*/  IMAD.MOV R20, RZ, RZ, -R11 ;  /* 0x000000ffff147224 */ /* 0x002fe200078e0a0b */
[----:B------:R-:W-:-:S04]  /*0700*/  @!UP2 UIADD3 UR6, -UR11, 0x100000, URZ ;  /* 0x001000000b06a890 */ /* 0x000fc8000fffe13f */
[----:B------:R-:W-:Y:S02]  /*0710*/  @!UP2 USHF.L.U32 UR7, UR6, 0xb, URZ ;  /* 0x0000000b0607a899 */ /* 0x000fe4000800063f */
[----:B------:R-:W-:Y:S01]  /*0720*/  @!UP2 USHF.L.U32 UR6, UR6, 0x1, URZ ;  /* 0x000000010606a899 */ /* 0x000fe2000800063f */
[----:B------:R-:W-:Y:S01]  /*0730*/  LOP3.LUT R155, R9, 0xc, R2, 0x78, !PT ;  /* 0x0000000c099b7812 */ /* 0x000fe200078e7802 */
[----:B------:R-:W-:Y:S01]  /*0740*/  VOTEU.ALL UP0, P0 ;  /* 0x00000000003f7886 */ /* 0x000fe20000000000 */
[----:B------:R-:W-:Y:S01]  /*0750*/  VOTEU.ALL UP1, P0 ;  /* 0x00000000003f7886 */ /* 0x000fe20000020000 */
[----:B--2---:R-:W-:Y:S01]  /*0760*/  IMAD R9, R25, R20, R6 ;  /* 0x0000001419097224 */ /* 0x004fe200078e0206 */
[----:B------:R-:W-:Y:S01]  /*0770*/  LOP3.LUT P0, RZ, R3, 0x7, RZ, 0xc0, !PT ;  /* 0x0000000703ff7812 */ /* 0x000fe2000780c0ff */
[----:B----4-:R-:W-:Y:S01]  /*0780*/  @!UP2 ULEA UR9, UR10, UR9, 0x18 ;  /* 0x000000090a09a291 */ /* 0x010fe2000f8ec03f */
[----:B------:R0:W1:Y:S01]  /*0790*/  SHFL.IDX PT, R14, R7, RZ, 0x1f ;  /* 0x00001fff070e7589 */ /* 0x00006200000e0000 */
[----:B------:R-:W-:Y:S01]  /*07a0*/  VOTEU.ALL UP2, P1 ;  /* 0x00000000003f7886 */ /* 0x000fe20000840000 */
[----:B------:R-:W-:-:S02]  /*07b0*/  @P3 LEA.HI R2, R155, R155, RZ, 0x1 ;  /* 0x0000009b9b023211 */ /* 0x000fc400078f08ff */
[----:B------:R-:W2:Y:S02]  /*07c0*/  FENCE.VIEW.ASYNC.S ;  /* 0x00000000000073c6 */ /* 0x000ea40000000000 */
[----:B--2---:R0:W2:Y:S01]  /*07d0*/  @!UP0 SYNCS.EXCH.64 URZ, [UR8+0x60], UR4 ;  /* 0x00006004083f85b2 */ /* 0x0040a20008000100 */
[C---:B------:R-:W-:Y:S02]  /*07e0*/  ISETP.NE.AND P1, PT, R5.reuse, 0x3, PT ;  /* 0x000000030500780c */ /* 0x040fe40003f25270 */
[----:B------:R-:W-:Y:S02]  /*07f0*/  @P3 SHF.R.S32.HI R2, RZ, 0x1, R2 ;  /* 0x00000001ff023819 */ /* 0x000fe40000011402 */
[----:B------:R-:W-:Y:S02]  /*0800*/  ISETP.EQ.OR P1, PT, R5, RZ, !P1 ;  /* 0x000000ff0500720c */ /* 0x000fe40004f22670 */
[----:B------:R-:W-:Y:S02]  /*0810*/  @P3 ISETP.NE.AND P5, PT, R2, R9, PT ;  /* 0x000000090200320c */ /* 0x000fe40003fa5270 */
[----:B------:R-:W-:-:S02]  /*0820*/  ISETP.LT.U32.AND P0, PT, R155, 0x2, !P0 ;  /* 0x000000029b00780c */ /* 0x000fc40004701070 */
[----:B------:R-:W-:Y:S02]  /*0830*/  ISETP.EQ.AND P1, PT, R10, RZ, P1 ;  /* 0x000000ff0a00720c */ /* 0x000fe40000f22270 */
[----:B------:R-:W-:Y:S02]  /*0840*/  SEL R9, RZ, 0x1, !P0 ;  /* 0x00000001ff097807 */ /* 0x000fe40004000000 */
[----:B------:R-:W-:Y:S01]  /*0850*/  @P3 SEL R154, RZ, 0x1, P5 ;  /* 0x00000001ff9a3807 */ /* 0x000fe20002800000 */
[----:B------:R0:W3:Y:S01]  /*0860*/  @!UP1 SYNCS.EXCH.64 URZ, [UR8+0x68], UR4 ;  /* 0x00006804083f95b2 */ /* 0x0000e20008000100 */
[----:B------:R-:W-:Y:S01]  /*0870*/  NOP ;  /* 0x0000000000007918 */ /* 0x000fe20000000000 */
[----:B------:R-:W-:Y:S02]  /*0880*/  SEL R16, RZ, 0x1, !P1 ;  /* 0x00000001ff107807 */ /* 0x000fe40004800000 */
[----:B------:R-:W-:Y:S02]  /*0890*/  LOP3.LUT R154, R154, R9, RZ, 0xc0, !PT ;  /* 0x000000099a9a7212 */ /* 0x000fe400078ec0ff */
[----:B------:R-:W-:Y:S01]  /*08a0*/  SEL R16, R16, 0x2, P6 ;  /* 0x0000000210107807 */ /* 0x000fe20003000000 */
[----:B------:R0:W4:Y:S01]  /*08b0*/  @!UP2 SYNCS.EXCH.64 URZ, [UR9+0x40], UR6 ;  /* 0x00004006093fa5b2 */ /* 0x0001220008000100 */
[----:B------:R0:W0:Y:S01]  /*08c0*/  @!UP3 SYNCS.EXCH.64 URZ, [UR9+0x48], UR6 ;  /* 0x00004806093fb5b2 */ /* 0x0000220008000100 */
[----:B------:R0:W0:Y:S01]  /*08d0*/  @!UP4 SYNCS.EXCH.64 URZ, [UR9+0x50], UR6 ;  /* 0x00005006093fc5b2 */ /* 0x0000220008000100 */
[----:B------:R0:W0:Y:S01]  /*08e0*/  @!UP5 SYNCS.EXCH.64 URZ, [UR9+0x58], UR6 ;  /* 0x00005806093fd5b2 */ /* 0x0000220008000100 */
[----:B------:R-:W-:Y:S01]  /*08f0*/  NOP ;  /* 0x0000000000007918 */ /* 0x000fe20000000000 */
[----:B-12---:R-:W-:Y:S05]  /*0900*/  @!P2 BRA `(.L_x_3) ;  /* 0x000000000008a947 */ /* 0x006fea0003800000 */
[----:B0--34-:R-:W-:Y:S01]  /*0910*/  UCGABAR_ARV ;  /* 0x00000000000079c7 */ /* 0x019fe20008000000 */
[----:B------:R-:W-:Y:S05]  /*0920*/  BRA `(.L_x_4) ;  /* 0x0000000000047947 */ /* 0x000fea0003800000 */
.L_x_3:
[----:B0--34-:R-:W-:Y:S01]  /*0930*/  NOP ;  /* 0x0000000000007918 */ /* 0x019fe20000000000 */
.L_x_4:
[----:B------:R-:W-:Y:S01]  /*0940*/  ULDC.64 UR4, c[0x0][0x598] ;  /* 0x0001660000047ab9 */ /* 0x000fe20000000a00 */
[----:B------:R-:W-:Y:S01]  /*0950*/  ULDC.64 UR36, c[0x0][0x208] ;  /* 0x0000820000247ab9 */ /* 0x000fe20000000a00 */
[----:B------:R-:W-:-:S04]  /*0960*/  ISETP.NE.U32.AND P0, PT, RZ, UR4, PT ;  /* 0x00000004ff007c0c */ /* 0x000fc8000bf05070 */
[----:B------:R-:W-:-:S13]  /*0970*/  ISETP.NE.AND.EX P0, PT, RZ, UR5, PT, P0 ;  /* 0x00000005ff007c0c */ /* 0x000fda000bf05300 */
[----:B------:R-:W-:Y:S05]  /*0980*/  @!P0 BRA `(.L_x_5) ;  /* 0x00000000001c8947 */ /* 0x000fea0003800000 */
[----:B------:R-:W0:Y:S02]  /*0990*/  LDC.64 R8, c[0x0][0x598] ;  /* 0x00016600ff087b82 */ /* 0x000e240000000a00 */
[----:B0-----:R-:W2:Y:S02]  /*09a0*/  LDG.E.64 R8, desc[UR36][R8.64] ;  /* 0x0000002408087981 */ /* 0x001ea4000c1e1b00 */
[----:B--2---:R-:W-:-:S04]  /*09b0*/  ISETP.NE.U32.AND P0, PT, R8, RZ, PT ;  /* 0x000000ff0800720c */ /* 0x004fc80003f05070 */
[----:B------:R-:W-:-:S13]  /*09c0*/  ISETP.NE.AND.EX P0, PT, R9, RZ, PT, P0 ;  /* 0x000000ff0900720c */ /* 0x000fda0003f05300 */
[----:B------:R-:W-:Y:S05]  /*09d0*/  @!P0 BRA `(.L_x_5) ;  /* 0x0000000000088947 */ /* 0x000fea0003800000 */
[----:B------:R0:W5:Y:S01]  /*09e0*/  LD.E R153, desc[UR36][R8.64] ;  /* 0x0000002408997980 */ /* 0x000162000c101900 */
[----:B------:R-:W-:Y:S05]  /*09f0*/  BRA `(.L_x_6) ;  /* 0x0000000000247947 */ /* 0x000fea0003800000 */
.L_x_5:
[----:B------:R-:W-:Y:S02]  /*0a00*/  ULDC.64 UR4, c[0x0][0x588] ;  /* 0x0001620000047ab9 */ /* 0x000fe40000000a00 */
[----:B------:R-:W-:-:S04]  /*0a10*/  ISETP.NE.U32.AND P0, PT, RZ, UR4, PT ;  /* 0x00000004ff007c0c */ /* 0x000fc8000bf05070 */
[----:B------:R-:W-:-:S13]  /*0a20*/  ISETP.NE.AND.EX P0, PT, RZ, UR5, PT, P0 ;  /* 0x00000005ff007c0c */ /* 0x000fda000bf05300 */
[----:B------:R-:W-:Y:S05]  /*0a30*/  @!P0 BRA `(.L_x_7) ;  /* 0x00000000000c8947 */ /* 0x000fea0003800000 */
[----:B------:R-:W0:Y:S02]  /*0a40*/  LDC.64 R8, c[0x0][0x588] ;  /* 0x00016200ff087b82 */ /* 0x000e240000000a00 */
[----:B0-----:R1:W5:Y:S01]  /*0a50*/  LDG.E R153, desc[UR36][R8.64] ;  /* 0x0000002408997981 */ /* 0x001362000c1e1900 */
[----:B------:R-:W-:Y:S05]  /*0a60*/  BRA `(.L_x_6) ;  /* 0x0000000000087947 */ /* 0x000fea0003800000 */
.L_x_7:
[----:B------:R-:W-:Y:S02]  /*0a70*/  ULDC UR4, c[0x0][0x580] ;  /* 0x0001600000047ab9 */ /* 0x000fe40000000800 */
[----:B------:R-:W-:-:S07]  /*0a80*/  IMAD.U32 R153, RZ, RZ, UR4 ;  /* 0x00000004ff997e24 */ /* 0x000fce000f8e00ff */
.L_x_6:
[----:B------:R-:W-:Y:S02]  /*0a90*/  ULDC.64 UR4, c[0x0][0x5a0] ;  /* 0x0001680000047ab9 */ /* 0x000fe40000000a00 */
[----:B------:R-:W-:-:S04]  /*0aa0*/  ISETP.NE.U32.AND P0, PT, RZ, UR4, PT ;  /* 0x00000004ff007c0c */ /* 0x000fc8000bf05070 */
[----:B------:R-:W-:-:S13]  /*0ab0*/  ISETP.NE.AND.EX P0, PT, RZ, UR5, PT, P0 ;  /* 0x00000005ff007c0c */ /* 0x000fda000bf05300 */
[----:B------:R-:W-:Y:S05]  /*0ac0*/  @!P0 BRA `(.L_x_8) ;  /* 0x00000000001c8947 */ /* 0x000fea0003800000 */
[----:B01----:R-:W0:Y:S02]  /*0ad0*/  LDC.64 R8, c[0x0][0x5a0] ;  /* 0x00016800ff087b82 */ /* 0x003e240000000a00 */
[----:B0-----:R-:W2:Y:S02]  /*0ae0*/  LDG.E.64 R8, desc[UR36][R8.64] ;  /* 0x0000002408087981 */ /* 0x001ea4000c1e1b00 */
[----:B--2---:R-:W-:-:S04]  /*0af0*/  ISETP.NE.U32.AND P0, PT, R8, RZ, PT ;  /* 0x000000ff0800720c */ /* 0x004fc80003f05070 */
[----:B------:R-:W-:-:S13]  /*0b00*/  ISETP.NE.AND.EX P0, PT, R9, RZ, PT, P0 ;  /* 0x000000ff0900720c */ /* 0x000fda0003f05300 */
[----:B------:R-:W-:Y:S05]  /*0b10*/  @!P0 BRA `(.L_x_8) ;  /* 0x0000000000088947 */ /* 0x000fea0003800000 */
[----:B------:R0:W5:Y:S01]  /*0b20*/  LD.E R152, desc[UR36][R8.64] ;  /* 0x0000002408987980 */ /* 0x000162000c101900 */
[----:B------:R-:W-:Y:S05]  /*0b30*/  BRA `(.L_x_9) ;  /* 0x0000000000247947 */ /* 0x000fea0003800000 */
.L_x_8:
[----:B------:R-:W-:Y:S02]  /*0b40*/  ULDC.64 UR4, c[0x0][0x590] ;  /* 0x0001640000047ab9 */ /* 0x000fe40000000a00 */
[----:B------:R-:W-:-:S04]  /*0b50*/  ISETP.NE.U32.AND P0, PT, RZ, UR4, PT ;  /* 0x00000004ff007c0c */ /* 0x000fc8000bf05070 */
[----:B------:R-:W-:-:S13]  /*0b60*/  ISETP.NE.AND.EX P0, PT, RZ, UR5, PT, P0 ;  /* 0x00000005ff007c0c */ /* 0x000fda000bf05300 */
[----:B------:R-:W-:Y:S05]  /*0b70*/  @!P0 BRA `(.L_x_10) ;  /* 0x00000000000c8947 */ /* 0x000fea0003800000 */
[----:B01----:R-:W0:Y:S02]  /*0b80*/  LDC.64 R8, c[0x0][0x590] ;  /* 0x00016400ff087b82 */ /* 0x003e240000000a00 */
[----:B0-----:R1:W5:Y:S01]  /*0b90*/  LDG.E R152, desc[UR36][R8.64] ;  /* 0x0000002408987981 */ /* 0x001362000c1e1900 */
[----:B------:R-:W-:Y:S05]  /*0ba0*/  BRA `(.L_x_9) ;  /* 0x0000000000087947 */ /* 0x000fea0003800000 */
.L_x_10:
[----:B------:R-:W-:Y:S02]  /*0bb0*/  ULDC UR4, c[0x0][0x584] ;  /* 0x0001610000047ab9 */ /* 0x000fe40000000800 */
[----:B------:R-:W-:-:S07]  /*0bc0*/  IMAD.U32 R152, RZ, RZ, UR4 ;  /* 0x00000004ff987e24 */ /* 0x000fce000f8e00ff */
.L_x_9:
[----:B------:R-:W2:Y:S01]  /*0bd0*/  LDC R2, c[0x0][0x65c] ;  /* 0x00019700ff027b82 */ /* 0x000ea20000000800 */
[----:B------:R-:W-:Y:S01]  /*0be0*/  ULDC UR6, c[0x0][0x28c] ;  /* 0x0000a30000067ab9 */ /* 0x000fe20000000800 */
[----:B------:R-:W-:Y:S01]  /*0bf0*/  ISETP.NE.AND P0, PT, R10, 0x2, PT ;  /* 0x000000020a00780c */ /* 0x000fe20003f05270 */
[----:B------:R-:W-:Y:S01]  /*0c00*/  UIADD3 UR6, UR6, 0x1f, URZ ;  /* 0x0000001f06067890 */ /* 0x000fe2000fffe03f */
[----:B01----:R-:W-:Y:S01]  /*0c10*/  IMAD.U32 R8, RZ, RZ, UR12 ;  /* 0x0000000cff087e24 */ /* 0x003fe2000f8e00ff */
[----:B------:R-:W-:Y:S01]  /*0c20*/  UMOV UR39, URZ ;  /* 0x0000003f00277c82 */ /* 0x000fe20008000000 */
[----:B------:R-:W-:Y:S01]  /*0c30*/  IMAD.MOV.U32 R9, RZ, RZ, RZ ;  /* 0x000000ffff097224 */ /* 0x000fe200078e00ff */
[----:B------:R-:W-:Y:S01]  /*0c40*/  USHF.R.S32.HI UR7, URZ, 0x1f, UR6 ;  /* 0x0000001f3f077899 */ /* 0x000fe20008011406 */
[----:B------:R-:W-:Y:S01]  /*0c50*/  UMOV UR38, URZ ;  /* 0x0000003f00267c82 */ /* 0x000fe20008000000 */
[----:B------:R-:W-:Y:S02]  /*0c60*/  ULDC.64 UR8, c[0x0][0x650] ;  /* 0x0001940000087ab9 */ /* 0x000fe40000000a00 */
[----:B------:R-:W-:-:S04]  /*0c70*/  ULEA.HI UR7, UR7, UR6, URZ, 0x5 ;  /* 0x0000000607077291 */ /* 0x000fc8000f8f283f */
[----:B------:R-:W-:Y:S01]  /*0c80*/  USHF.R.S32.HI UR40, URZ, 0x5, UR7 ;  /* 0x000000053f287899 */ /* 0x000fe20008011407 */
[----:B--2---:R-:W-:-:S13]  /*0c90*/  ISETP.NE.AND P1, PT, R2, 0x1, PT ;  /* 0x000000010200780c */ /* 0x004fda0003f25270 */
[----:B------:R-:W0:Y:S01]  /*0ca0*/  @P1 LDC R19, c[0x0][0x10] ;  /* 0x00000400ff131b82 */ /* 0x000e220000000800 */
[----:B------:R-:W-:Y:S02]  /*0cb0*/  @P1 IMAD.MOV.U32 R7, RZ, RZ, RZ ;  /* 0x000000ffff071224 */ /* 0x000fe400078e00ff */
[----:B------:R-:W-:-:S05]  /*0cc0*/  @P1 IMAD.MOV.U32 R17, RZ, RZ, RZ ;  /* 0x000000ffff111224 */ /* 0x000fca00078e00ff */
[----:B------:R-:W1:Y:S01]  /*0cd0*/  @!P1 LDC R11, c[0x0][0xc] ;  /* 0x00000300ff0b9b82 */ /* 0x000e620000000800 */
[----:B------:R-:W-:Y:S01]  /*0ce0*/  ULDC UR4, c[0x0][0xc] ;  /* 0x0000030000047ab9 */ /* 0x000fe20000000800 */
[----:B------:R-:W-:Y:S02]  /*0cf0*/  ULDC UR5, c[0x0][0x10] ;  /* 0x0000040000057ab9 */ /* 0x000fe40000000800 */
[----:B------:R-:W-:-:S04]  /*0d00*/  UIMAD.WIDE.U32 UR4, UR4, UR5, URZ ;  /* 0x00000005040472a5 */ /* 0x000fc8000f8e003f */
[----:B------:R-:W2:Y:S01]  /*0d10*/  LDC R2, c[0x0][0x14] ;  /* 0x00000500ff027b82 */ /* 0x000ea20000000800 */
[----:B0-----:R-:W-:-:S04]  /*0d20*/  @P1 IMAD.WIDE.U32 R18, R19, UR12, R6 ;  /* 0x0000000c13121c25 */ /* 0x001fc8000f8e0006 */
[----:B------:R-:W-:Y:S02]  /*0d30*/  @P1 IMAD.IADD R17, R19, 0x1, R17 ;  /* 0x0000000113111824 */ /* 0x000fe400078e0211 */
[----:B-1----:R-:W-:-:S04]  /*0d40*/  @!P1 IMAD.WIDE.U32 R8, R6, R11, R8 ;  /* 0x0000000b06089225 */ /* 0x002fc800078e0008 */
[----:B------:R-:W-:Y:S02]  /*0d50*/  @!P1 IMAD.MOV.U32 R18, RZ, RZ, R8 ;  /* 0x000000ffff129224 */ /* 0x000fe400078e0008 */
[----:B------:R-:W-:Y:S02]  /*0d60*/  @!P1 IMAD.MOV.U32 R17, RZ, RZ, R9 ;  /* 0x000000ffff119224 */ /* 0x000fe400078e0009 */
[----:B--2---:R-:W-:-:S04]  /*0d70*/  IMAD.WIDE.U32 R12, R2, UR4, RZ ;  /* 0x00000004020c7c25 */ /* 0x004fc8000f8e00ff */
[----:B------:R-:W-:Y:S01]  /*0d80*/  IMAD R23, R2, UR5, RZ ;  /* 0x0000000502177c24 */ /* 0x000fe2000f8e02ff */
[----:B------:R0:W-:Y:S03]  /*0d90*/  STL.64 [R1], R12 ;  /* 0x0000000c01007387 */ /* 0x0001e60000100a00 */
[----:B------:R-:W-:Y:S01]  /*0da0*/  IMAD.IADD R23, R13, 0x1, R23 ;  /* 0x000000010d177824 */ /* 0x000fe200078e0217 */
[----:B------:R-:W-:Y:S06]  /*0db0*/  @P0 BRA `(.L_x_11) ;  /* 0x0000000000200947 */ /* 0x000fec0003800000 */
[----:B------:R-:W-:Y:S01]  /*0dc0*/  UISETP.GE.U32.AND UP0, UPT, UR40, 0x3, UPT ;  /* 0x000000032800788c */ /* 0x000fe2000bf06070 */
[----:B------:R-:W-:Y:S01]  /*0dd0*/  IADD3 R18, P0, R18, R12, RZ ;  /* 0x0000000c12127210 */ /* 0x000fe20007f1e0ff */
[----:B------:R-:W-:Y:S01]  /*0de0*/  UIMAD.WIDE.U32 UR4, UR40, -0x55555555, URZ ;  /* 0xaaaaaaab280478a5 */ /* 0x000fe2000f8e003f */
[----:B------:R-:W-:-:S03]  /*0df0*/  UMOV UR38, URZ ;  /* 0x0000003f00267c82 */ /* 0x000fc60008000000 */
[----:B------:R-:W-:Y:S01]  /*0e00*/  USHF.R.U32.HI UR4, URZ, 0x1, UR5 ;  /* 0x000000013f047899 */ /* 0x000fe20008011605 */
[----:B------:R-:W-:-:S03]  /*0e10*/  IMAD.X R17, R23, 0x1, R17, P0 ;  /* 0x0000000117117824 */ /* 0x000fc600000e0611 */
[----:B------:R-:W-:Y:S02]  /*0e20*/  UIMAD UR39, UR4, -0x3, UR40 ;  /* 0xfffffffd042778a4 */ /* 0x000fe4000f8e0228 */
[----:B------:R-:W-:-:S12]  /*0e30*/  @UP0 ULOP3.LUT UR38, UR4, 0x1, URZ, 0xc0, !UPT ;  /* 0x0000000104260892 */ /* 0x000fd8000f8ec03f */
.L_x_11:
[----:B------:R-:W-:Y:S01]  /*0e40*/  ISETP.GE.U32.AND P0, PT, R18, UR8, PT ;  /* 0x0000000812007c0c */ /* 0x000fe2000bf06070 */
[----:B------:R-:W-:Y:S01]  /*0e50*/  IMAD.MOV.U32 R19, RZ, RZ, -0x1 ;  /* 0xffffffffff137424 */ /* 0x000fe200078e00ff */
[----:B------:R-:W-:Y:S01]  /*0e60*/  PRMT R8, RZ, 0x7610, R8 ;  /* 0x00007610ff087816 */ /* 0x000fe20000000008 */
[----:B------:R-:W-:Y:S01]  /*0e70*/  IMAD.MOV.U32 R22, RZ, RZ, -0x1 ;  /* 0xffffffffff167424 */ /* 0x000fe200078e00ff */
[----:B------:R-:W-:Y:S01]  /*0e80*/  ISETP.GE.U32.AND.EX P0, PT, R17, UR9, PT, P0 ;  /* 0x0000000911007c0c */ /* 0x000fe2000bf06100 */
[----:B------:R-:W-:-:S12]  /*0e90*/  IMAD.MOV.U32 R2, RZ, RZ, -0x1 ;  /* 0xffffffffff027424 */ /* 0x000fd800078e00ff */
[----:B------:R-:W-:Y:S05]  /*0ea0*/  @P0 BRA `(.L_x_12) ;  /* 0x00000004002c0947 */ /* 0x000fea0003800000 */
[----:B------:R-:W1:Y:S01]  /*0eb0*/  LDC.64 R26, c[0x0][0x628] ;  /* 0x00018a00ff1a7b82 */ /* 0x000e620000000a00 */
[----:B------:R-:W-:Y:S02]  /*0ec0*/  IMAD.MOV.U32 R8, RZ, RZ, R18 ;  /* 0x000000ffff087224 */ /* 0x000fe400078e0012 */
[----:B------:R-:W-:-:S05]  /*0ed0*/  IMAD.MOV.U32 R9, RZ, RZ, R17 ;  /* 0x000000ffff097224 */ /* 0x000fca00078e0011 */
[----:B------:R-:W2:Y:S08]  /*0ee0*/  LDC R2, c[0x0][0x630] ;  /* 0x00018c00ff027b82 */ /* 0x000eb00000000800 */
[----:B------:R-:W3:Y:S01]  /*0ef0*/  LDC.64 R28, c[0x0][0x620] ;  /* 0x00018800ff1c7b82 */ /* 0x000ee20000000a00 */
[----:B-1----:R-:W-:-:S04]  /*0f00*/  ISETP.NE.U32.AND P0, PT, R26, RZ, PT ;  /* 0x000000ff1a00720c */ /* 0x002fc80003f05070 */
[----:B------:R-:W-:-:S13]  /*0f10*/  ISETP.NE.AND.EX P0, PT, R27, RZ, PT, P0 ;  /* 0x000000ff1b00720c */ /* 0x000fda0003f05300 */
[----:B--23--:R-:W-:Y:S05]  /*0f20*/  @!P0 BRA `(.L_x_13) ;  /* 0x0000000000288947 */ /* 0x00cfea0003800000 */
[----:B0-----:R-:W0:Y:S02]  /*0f30*/  LDC R13, c[0x0][0x634] ;  /* 0x00018d00ff0d7b82 */ /* 0x001e240000000800 */
[----:B0-----:R-:W-:-:S05]  /*0f40*/  IADD3 R13, P0, R18, R13, RZ ;  /* 0x0000000d120d7210 */ /* 0x001fca0007f1e0ff */
[----:B------:R-:W-:-:S04]  /*0f50*/  IMAD.X R15, RZ, RZ, R17, P0 ;  /* 0x000000ffff0f7224 */ /* 0x000fc800000e0611 */
[----:B------:R-:W-:-:S04]  /*0f60*/  IMAD.WIDE.U32 R8, R15, R26, RZ ;  /* 0x0000001a0f087225 */ /* 0x000fc800078e00ff */
[----:B------:R-:W-:-:S04]  /*0f70*/  IMAD.WIDE.U32 R10, P0, R13, R27, R8 ;  /* 0x0000001b0d0a7225 */ /* 0x000fc80007800008 */
[----:B------:R-:W-:-:S04]  /*0f80*/  IMAD.WIDE.U32 R8, R13, R26, RZ ;  /* 0x0000001a0d087225 */ /* 0x000fc800078e00ff */
[----:B------:R-:W-:Y:S01]  /*0f90*/  IMAD.X R13, RZ, RZ, RZ, P0 ;  /* 0x000000ffff0d7224 */ /* 0x000fe200000e06ff */
[----:B------:R-:W-:Y:S01]  /*0fa0*/  IADD3 RZ, P0, R9, R10, RZ ;  /* 0x0000000a09ff7210 */ /* 0x000fe20007f1e0ff */
[----:B------:R-:W-:-:S04]  /*0fb0*/  IMAD.MOV.U32 R12, RZ, RZ, R11 ;  /* 0x000000ffff0c7224 */ /* 0x000fc800078e000b */
[----:B------:R-:W-:-:S08]  /*0fc0*/  IMAD.WIDE.U32.X R8, R15, R27, R12, P0 ;  /* 0x0000001b0f087225 */ /* 0x000fd000000e040c */
.L_x_13:
[----:B------:R-:W1:Y:S01]  /*0fd0*/  LDC.64 R32, c[0x0][0x640] ;  /* 0x00019000ff207b82 */ /* 0x000e620000000a00 */
[-C--:B------:R-:W-:Y:S01]  /*0fe0*/  SHF.R.U64 R30, R8, R2.reuse, R9 ;  /* 0x00000002081e7219 */ /* 0x080fe20000001209 */
[----:B------:R-:W-:Y:S01]  /*0ff0*/  IMAD.MOV.U32 R19, RZ, RZ, R17 ;  /* 0x000000ffff137224 */ /* 0x000fe200078e0011 */
[----:B------:R-:W-:Y:S01]  /*1000*/  SHF.R.U32.HI R2, RZ, R2, R9 ;  /* 0x00000002ff027219 */ /* 0x000fe20000011609 */
[----:B------:R-:W-:Y:S01]  /*1010*/  IMAD.MOV.U32 R26, RZ, RZ, 0x1 ;  /* 0x00000001ff1a7424 */ /* 0x000fe200078e00ff */
[----:B------:R-:W-:-:S03]  /*1020*/  IADD3 R11, P0, RZ, -R30, RZ ;  /* 0x8000001eff0b7210 */ /* 0x000fc60007f1e0ff */
[----:B------:R-:W2:Y:S02]  /*1030*/  LDC R10, c[0x0][0x618] ;  /* 0x00018600ff0a7b82 */ /* 0x000ea40000000800 */
[----:B------:R-:W-:-:S04]  /*1040*/  IMAD.X R9, RZ, RZ, ~R2, P0 ;  /* 0x000000ffff097224 */ /* 0x000fc800000e0e02 */
[-C--:B------:R-:W-:Y:S02]  /*1050*/  IMAD R2, R9, R28.reuse, RZ ;  /* 0x0000001c09027224 */ /* 0x080fe400078e02ff */
[----:B0-----:R-:W0:Y:S01]  /*1060*/  LDC R13, c[0x0][0x608] ;  /* 0x00018200ff0d7b82 */ /* 0x001e220000000800 */
[----:B------:R-:W-:-:S04]  /*1070*/  IMAD.WIDE.U32 R8, R11, R28, R18 ;  /* 0x0000001c0b087225 */ /* 0x000fc800078e0012 */
[----:B------:R-:W-:Y:S02]  /*1080*/  IMAD R11, R11, R29, R2 ;  /* 0x0000001d0b0b7224 */ /* 0x000fe400078e0202 */
[----:B------:R-:W-:Y:S01]  /*1090*/  IMAD.MOV.U32 R2, RZ, RZ, -0x1 ;  /* 0xffffffffff027424 */ /* 0x000fe200078e00ff */
[----:B------:R-:W3:Y:S01]  /*10a0*/  LDC R31, c[0x0][0x658] ;  /* 0x00019600ff1f7b82 */ /* 0x000ee20000000800 */
[----:B------:R-:W-:Y:S01]  /*10b0*/  IMAD.IADD R9, R9, 0x1, R11 ;  /* 0x0000000109097824 */ /* 0x000fe200078e020b */
[----:B-1----:R-:W-:-:S04]  /*10c0*/  ISETP.NE.U32.AND P0, PT, R32, RZ, PT ;  /* 0x000000ff2000720c */ /* 0x002fc80003f05070 */
[----:B------:R-:W-:Y:S02]  /*10d0*/  ISETP.NE.AND.EX P0, PT, R33, RZ, PT, P0 ;  /* 0x000000ff2100720c */ /* 0x000fe40003f05300 */
[----:B------:R-:W1:Y:S01]  /*10e0*/  LDC R29, c[0x0][0x600] ;  /* 0x00018000ff1d7b82 */ /* 0x000e620000000800 */
[-CC-:B--2---:R-:W-:Y:S02]  /*10f0*/  SHF.R.U64 R27, R8, R10.reuse, R9.reuse ;  /* 0x0000000a081b7219 */ /* 0x184fe40000001209 */
[----:B------:R-:W-:-:S05]  /*1100*/  SHF.R.U32.HI R8, RZ, R10, R9 ;  /* 0x0000000aff087219 */ /* 0x000fca0000011609 */
[----:B------:R-:W2:Y:S01]  /*1110*/  LDC R22, c[0x0][0x648] ;  /* 0x00019200ff167b82 */ /* 0x000ea20000000800 */
[-CC-:B0-----:R-:W-:Y:S02]  /*1120*/  SHF.R.U64 R34, R27, R13.reuse, R8.reuse ;  /* 0x0000000d1b227219 */ /* 0x181fe40000001208 */
[----:B------:R-:W-:-:S05]  /*1130*/  SHF.R.U32.HI R8, RZ, R13, R8 ;  /* 0x0000000dff087219 */ /* 0x000fca0000011608 */
[----:B------:R-:W0:Y:S01]  /*1140*/  LDC R24, c[0x0][0x638] ;  /* 0x00018e00ff187b82 */ /* 0x000e220000000800 */
[-CC-:B---3--:R-:W-:Y:S02]  /*1150*/  SHF.R.U64 R36, R34, R31.reuse, R8.reuse ;  /* 0x0000001f22247219 */ /* 0x188fe40000001208 */
[-C--:B------:R-:W-:Y:S02]  /*1160*/  SHF.L.U32 R2, R2, R31.reuse, RZ ;  /* 0x0000001f02027219 */ /* 0x080fe400000006ff */
[----:B------:R-:W-:Y:S01]  /*1170*/  SHF.R.U32.HI R9, RZ, R31, R8 ;  /* 0x0000001fff097219 */ /* 0x000fe20000011608 */
[----:B------:R-:W-:Y:S01]  /*1180*/  IMAD.MOV.U32 R8, RZ, RZ, R36 ;  /* 0x000000ffff087224 */ /* 0x000fe200078e0024 */
[----:B------:R-:W-:Y:S01]  /*1190*/  LOP3.LUT R15, RZ, R2, RZ, 0x33, !PT ;  /* 0x00000002ff0f7212 */ /* 0x000fe200078e33ff */
[----:B------:R-:W3:Y:S01]  /*11a0*/  LDC R28, c[0x0][0x610] ;  /* 0x00018400ff1c7b82 */ /* 0x000ee20000000800 */
[----:B------:R-:W-:Y:S05]  /*11b0*/  @!P0 BRA `(.L_x_14) ;  /* 0x0000000000288947 */ /* 0x000fea0003800000 */
[----:B------:R-:W4:Y:S02]  /*11c0*/  LDC R13, c[0x0][0x64c] ;  /* 0x00019300ff0d7b82 */ /* 0x000f240000000800 */
[----:B----4-:R-:W-:-:S05]  /*11d0*/  IADD3 R13, P0, R36, R13, RZ ;  /* 0x0000000d240d7210 */ /* 0x010fca0007f1e0ff */
        /* <DEDUP_REMOVED lines=8> */
.L_x_14:
[----:B--2---:R-:W-:Y:S01]  /*1260*/  SHF.R.U64 R7, R8, R22, R9 ;  /* 0x0000001608077219 */ /* 0x004fe20000001209 */
[----:B-1----:R-:W-:Y:S01]  /*1270*/  VIADD R8, R29, 0xffffffff ;  /* 0xffffffff1d087836 */ /* 0x002fe20000000000 */
[----:B------:R-:W-:Y:S01]  /*1280*/  SHF.L.U32 R2, R26, R31, RZ ;  /* 0x0000001f1a027219 */ /* 0x000fe200000006ff */
[----:B------:R-:W-:Y:S01]  /*1290*/  @P1 IMAD R21, R25, R20, R6 ;  /* 0x0000001419151224 */ /* 0x000fe200078e0206 */
[----:B------:R-:W-:Y:S01]  /*12a0*/  LOP3.LUT R15, R34, R15, RZ, 0xc0, !PT ;  /* 0x0000000f220f7212 */ /* 0x000fe200078ec0ff */
[----:B------:R-:W-:Y:S01]  /*12b0*/  IMAD.MOV R9, RZ, RZ, -R7 ;  /* 0x000000ffff097224 */ /* 0x000fe200078e0a07 */
[----:B------:R-:W-:-:S03]  /*12c0*/  LOP3.LUT R8, R27, R8, RZ, 0xc0, !PT ;  /* 0x000000081b087212 */ /* 0x000fc600078ec0ff */
[----:B------:R-:W-:Y:S02]  /*12d0*/  IMAD R6, R2, R7, R15 ;  /* 0x0000000702067224 */ /* 0x000fe400078e020f */
[----:B0-----:R-:W-:Y:S02]  /*12e0*/  IMAD R2, R9, R24, R36 ;  /* 0x0000001809027224 */ /* 0x001fe400078e0224 */
[----:B---3--:R-:W-:Y:S02]  /*12f0*/  IMAD R19, R6, R28, R21 ;  /* 0x0000001c06137224 */ /* 0x008fe400078e0215 */
[----:B------:R-:W-:Y:S02]  /*1300*/  IMAD R2, R2, R29, R8 ;  /* 0x0000001d02027224 */ /* 0x000fe400078e0208 */
[----:B------:R-:W-:-:S03]  /*1310*/  IMAD.MOV.U32 R6, RZ, RZ, 0x1 ;  /* 0x00000001ff067424 */ /* 0x000fc600078e00ff */
[----:B------:R-:W-:Y:S02]  /*1320*/  SEL R22, R2, R19, !P1 ;  /* 0x0000001302167207 */ /* 0x000fe40004800000 */
[----:B------:R-:W-:Y:S01]  /*1330*/  SEL R19, R19, R2, !P1 ;  /* 0x0000000213137207 */ /* 0x000fe20004800000 */
[----:B------:R-:W-:Y:S01]  /*1340*/  IMAD.MOV.U32 R2, RZ, RZ, R30 ;  /* 0x000000ffff027224 */ /* 0x000fe200078e001e */
[----:B------:R-:W-:-:S07]  /*1350*/  PRMT R8, R6, 0x7610, R8 ;  /* 0x0000761006087816 */ /* 0x000fce0000000008 */
.L_x_12:
[----:B------:R-:W-:Y:S05]  /*1360*/  @!P2 BRA `(.L_x_15) ;  /* 0x00000000000ca947 */ /* 0x000fea0003800000 */
[----:B------:R-:W-:Y:S01]  /*1370*/  UCGABAR_WAIT ;  /* 0x0000000000007dc7 */ /* 0x000fe20008000000 */
[----:B------:R-:W-:Y:S01]  /*1380*/  CCTL.IVALL ;  /* 0x00000000ff00798f */ /* 0x000fe20002000000 */
[----:B------:R-:W-:Y:S05]  /*1390*/  BRA `(.L_x_16) ;  /* 0x0000000000047947 */ /* 0x000fea0003800000 */
.L_x_15:
[----:B------:R-:W-:Y:S06]  /*13a0*/  BAR.SYNC.DEFER_BLOCKING 0x0 ;  /* 0x0000000000007b1d */ /* 0x000fec0000010000 */
.L_x_16:
[----:B------:R-:W-:Y:S05]  /*13b0*/  @!P4 BRA `(.L_x_17) ;  /* 0x000000740068c947 */ /* 0x000fea0003800000 */
[----:B------:R-:W-:-:S13]  /*13c0*/  ISETP.GT.U32.AND P0, PT, R35, 0x1, PT ;  /* 0x000000012300780c */ /* 0x000fda0003f04070 */
[----:B------:R-:W-:Y:S05]  /*13d0*/  @P0 EXIT ;  /* 0x000000000000094d */ /* 0x000fea0003800000 */
.L_x_18:
[----:B------:R-:W-:-:S08]  /*13e0*/  NOP ;  /* 0x0000000000007918 */ /* 0x000fd00000000000 */
[----:B------:R-:W1:Y:S02]  /*13f0*/  USETMAXREG.TRY_ALLOC.CTAPOOL UP0, 0xe8 ;  /* 0x000000e8000079c8 */ /* 0x000e640008000600 */
[----:B-1----:R-:W-:-:S13]  /*1400*/  PLOP3.LUT P0, PT, PT, PT, UP0, 0x80, 0x0 ;  /* 0x000000000000781c */ /* 0x002fda0003f0f008 */
[----:B------:R-:W-:Y:S05]  /*1410*/  @!P0 BRA `(.L_x_18) ;  /* 0xfffffffc00f08947 */ /* 0x000fea000383ffff */
[----:B------:R-:W-:-:S13]  /*1420*/  LOP3.LUT P0, RZ, R8, 0xff, RZ, 0xc0, !PT ;  /* 0x000000ff08ff7812 */ /* 0x000fda000780c0ff */
[----:B------:R-:W-:Y:S05]  /*1430*/  @!P0 EXIT ;  /* 0x000000000000894d */ /* 0x000fea0003800000 */
[----:B------:R-:W1:Y:S01]  /*1440*/  S2UR UR4, SR_CgaCtaId ;  /* 0x00000000000479c3 */ /* 0x000e620000008800 */
[----:B------:R-:W-:Y:S01]  /*1450*/  VIADD R14, R14, 0xffffffff ;  /* 0xffffffff0e0e7836 */ /* 0x000fe20000000000 */
[CC--:B------:R-:W-:Y:S01]  /*1460*/  LEA.HI R4, R0.reuse, R3.reuse, RZ, 0x2 ;  /* 0x0000000300047211 */ /* 0x0c0fe200078f10ff */
[----:B------:R-:W-:Y:S01]  /*1470*/  UMOV UR41, 0x400 ;  /* 0x0000040000297882 */ /* 0x000fe20000000000 */
[----:B------:R-:W-:Y:S01]  /*1480*/  LEA.HI R0, R0, R3, RZ, 0x5 ;  /* 0x0000000300007211 */ /* 0x000fe200078f28ff */
[----:B------:R-:W-:Y:S01]  /*1490*/  UISETP.LT.AND UP0, UPT, UR40, 0x1, UPT ;  /* 0x000000012800788c */ /* 0x000fe2000bf01270 */
[----:B------:R-:W-:Y:S01]  /*14a0*/  R2UR UR42, R14 ;  /* 0x000000000e2a72ca */ /* 0x000fe200000e0000 */
[----:B------:R-:W-:Y:S01]  /*14b0*/  ULDC UR5, c[0x0][0x284] ;  /* 0x0000a10000057ab9 */ /* 0x000fe20000000800 */
[--C-:B------:R-:W-:Y:S01]  /*14c0*/  SHF.R.S32.HI R156, RZ, 0x2, R4.reuse ;  /* 0x00000002ff9c7819 */ /* 0x100fe20000011404 */
[----:B------:R-:W-:Y:S01]  /*14d0*/  USEL UR43, UR40, 0x1, UP0 ;  /* 0x00000001282b7887 */ /* 0x000fe20008000000 */
[----:B------:R-:W-:Y:S01]  /*14e0*/  SHF.R.S32.HI R5, RZ, 0x1f, R4 ;  /* 0x0000001fff057819 */ /* 0x000fe20000011404 */
[----:B------:R-:W-:Y:S01]  /*14f0*/  USHF.L.U32 UR44, UR40, 0x1, URZ ;  /* 0x00000001282c7899 */ /* 0x000fe2000800063f */
[----:B------:R-:W-:Y:S01]  /*1500*/  LOP3.LUT R158, R4, 0xfffffffc, RZ, 0xc0, !PT ;  /* 0xfffffffc049e7812 */ /* 0x000fe200078ec0ff */
[----:B------:R-:W-:Y:S01]  /*1510*/  UIADD3 UR43, -UR43, UR40, URZ ;  /* 0x000000282b2b7290 */ /* 0x000fe2000fffe13f */
[----:B------:R-:W-:-:S02]  /*1520*/  LEA.HI R5, R5, R156, RZ, 0x3 ;  /* 0x0000009c05057211 */ /* 0x000fc400078f18ff */
[----:B------:R-:W-:Y:S01]  /*1530*/  ISETP.NE.AND P0, PT, R14, RZ, PT ;  /* 0x000000ff0e00720c */ /* 0x000fe20003f05270 */
[----:B------:R-:W-:Y:S01]  /*1540*/  IMAD.IADD R158, R3, 0x1, -R158 ;  /* 0x00000001039e7824 */ /* 0x000fe200078e0a9e */
[----:B------:R-:W-:Y:S01]  /*1550*/  LOP3.LUT R5, R5, 0xfffffff8, RZ, 0xc0, !PT ;  /* 0xfffffff805057812 */ /* 0x000fe200078ec0ff */
[----:B------:R-:W-:Y:S01]  /*1560*/  USHF.L.U32 UR42, UR42, 0x3, URZ ;  /* 0x000000032a2a7899 */ /* 0x000fe2000800063f */
[----:B------:R-:W-:-:S03]  /*1570*/  SEL R165, RZ, 0x1, P0 ;  /* 0x00000001ffa57807 */ /* 0x000fc60000000000 */
[----:B------:R-:W-:Y:S01]  /*1580*/  IMAD.IADD R156, R156, 0x1, -R5 ;  /* 0x000000019c9c7824 */ /* 0x000fe200078e0a05 */
[----:B-1----:R-:W-:Y:S01]  /*1590*/  ULEA UR41, UR4, UR41, 0x18 ;  /* 0x0000002904297291 */ /* 0x002fe2000f8ec03f */
[----:B------:R-:W-:Y:S01]  /*15a0*/  SHF.R.S32.HI R5, RZ, 0x5, R0 ;  /* 0x00000005ff057819 */ /* 0x000fe20000011400 */
[----:B------:R-:W-:Y:S02]  /*15b0*/  IMAD.U32 R160, RZ, RZ, UR42 ;  /* 0x0000002affa07e24 */ /* 0x000fe4000f8e00ff */
[----:B------:R-:W-:Y:S01]  /*15c0*/  UIADD3 UR45, UR41, 0x40, URZ ;  /* 0x00000040292d7890 */ /* 0x000fe2000fffe03f */
[--C-:B------:R-:W-:Y:S01]  /*15d0*/  SHF.R.S32.HI R157, RZ, 0x1f, R156.reuse ;  /* 0x0000001fff9d7819 */ /* 0x100fe2000001149c */
[C-C-:B------:R-:W-:Y:S01]  /*15e0*/  IMAD R163, R5.reuse, -0x10, -R156.reuse ;  /* 0xfffffff005a37824 */ /* 0x140fe200078e0a9c */
[C---:B------:R-:W-:Y:S02]  /*15f0*/  LOP3.LUT R162, R160.reuse, 0x8, RZ, 0xc0, !PT ;  /* 0x00000008a0a27812 */ /* 0x040fe400078ec0ff */
[----:B------:R-:W-:Y:S01]  /*1600*/  LOP3.LUT R160, R160, 0x8, RZ, 0xc, !PT ;  /* 0x00000008a0a07812 */ /* 0x000fe200078e0cff */
[----:B------:R-:W-:Y:S01]  /*1610*/  IMAD.U32 R159, RZ, RZ, UR45 ;  /* 0x0000002dff9f7e24 */ /* 0x000fe2000f8e00ff */
[----:B------:R-:W-:Y:S01]  /*1620*/  LOP3.LUT R162, R162, 0x18, RZ, 0x3c, !PT ;  /* 0x00000018a2a27812 */ /* 0x000fe200078e3cff */
[----:B------:R-:W-:-:S04]  /*1630*/  IMAD.WIDE R156, R5, 0x10, R156 ;  /* 0x00000010059c7825 */ /* 0x000fc800078e029c */
[----:B------:R-:W-:Y:S02]  /*1640*/  VIADD R161, R159, UR42 ;  /* 0x0000002a9fa17c36 */ /* 0x000fe40008000000 */
[----:B------:R-:W-:-:S07]  /*1650*/  VIADD R163, R163, UR5 ;  /* 0x00000005a3a37c36 */ /* 0x000fce0008000000 */
.L_x_298:
[----:B------:R-:W-:Y:S01]  /*1660*/  SHF.L.U32 R0, R165, 0x1f, RZ ;  /* 0x0000001fa5007819 */ /* 0x000fe200000006ff */
[----:B------:R-:W-:Y:S02]  /*1670*/  ULDC UR4, c[0x0][0x28c] ;  /* 0x0000a30000047ab9 */ /* 0x000fe40000000800 */
[----:B------:R-:W-:Y:S01]  /*1680*/  ISETP.LT.AND P1, PT, RZ, UR4, PT ;  /* 0x00000004ff007c0c */ /* 0x000fe2000bf21270 */
[----:B-1----:R-:W1:Y:S02]  /*1690*/  SYNCS.PHASECHK.TRANS64.TRYWAIT P0, [R159+UR42], R0 ;  /* 0x000000009f0075a7 */ /* 0x002e64000800016a */
[----:B-1-34-:R-:W-:Y:S10]  /*16a0*/  @!P0 BRA `(.L_x_19) ;  /* 0x0000008000a48947 */ /* 0x01aff40003800000 */
.L_x_319:
[----:B------:R-:W-:Y:S05]  /*16b0*/  @P1 BRA `(.L_x_20) ;  /* 0x0000000000401947 */ /* 0x000fea0003800000 */
[----:B-1----:R-:W-:Y:S01]  /*16c0*/  MOV R0, 0x0 ;  /* 0x0000000000007802 */ /* 0x002fe20000000f00 */
[----:B------:R-:W-:Y:S01]  /*16d0*/  ULDC.64 UR4, c[0x4][0x68] ;  /* 0x01001a0000047ab9 */ /* 0x000fe20000000a00 */
[----:B------:R-:W-:Y:S01]  /*16e0*/  ULDC.64 UR6, c[0x4][0x8] ;  /* 0x0100020000067ab9 */ /* 0x000fe20000000a00 */
[----:B------:R-:W-:Y:S01]  /*16f0*/  IMAD.U32 R4, RZ, RZ, UR4 ;  /* 0x00000004ff047e24 */ /* 0x000fe2000f8e00ff */
[----:B------:R1:W2:Y:S01]  /*1700*/  LDC.64 R14, c[0x4][R0] ;  /* 0x01000000000e7b82 */ /* 0x0002a20000000a00 */
[----:B------:R-:W-:Y:S01]  /*1710*/  IMAD.U32 R5, RZ, RZ, UR5 ;  /* 0x00000005ff057e24 */ /* 0x000fe2000f8e00ff */
[----:B------:R-:W-:Y:S01]  /*1720*/  ULDC.64 UR4, c[0x4][0x70] ;  /* 0x01001c0000047ab9 */ /* 0x000fe20000000a00 */
[----:B------:R-:W-:Y:S02]  /*1730*/  IMAD.U32 R10, RZ, RZ, UR6 ;  /* 0x00000006ff0a7e24 */ /* 0x000fe4000f8e00ff */
[----:B------:R-:W-:Y:S02]  /*1740*/  IMAD.U32 R6, RZ, RZ, UR4 ;  /* 0x00000004ff067e24 */ /* 0x000fe4000f8e00ff */
[----:B------:R-:W-:-:S02]  /*1750*/  IMAD.U32 R7, RZ, RZ, UR5 ;  /* 0x00000005ff077e24 */ /* 0x000fc4000f8e00ff */
[----:B------:R-:W-:Y:S02]  /*1760*/  IMAD.U32 R11, RZ, RZ, UR7 ;  /* 0x00000007ff0b7e24 */ /* 0x000fe4000f8e00ff */
[----:B------:R-:W-:Y:S02]  /*1770*/  IMAD.MOV.U32 R8, RZ, RZ, 0x1e1 ;  /* 0x000001e1ff087424 */ /* 0x000fe400078e00ff */
[----:B0-----:R-:W-:Y:S02]  /*1780*/  IMAD.MOV.U32 R12, RZ, RZ, 0x1 ;  /* 0x00000001ff0c7424 */ /* 0x001fe400078e00ff */
[----:B-1----:R-:W-:-:S07]  /*1790*/  IMAD.MOV.U32 R13, RZ, RZ, RZ ;  /* 0x000000ffff0d7224 */ /* 0x002fce00078e00ff */
[----:B------:R-:W-:-:S07]  /*17a0*/  LEPC R20, `(.L_x_20) ;  /* 0x000000001014794e */ /* 0x000fce0000000000 */
[----:B--2--5:R-:W-:Y:S05]  /*17b0*/  CALL.ABS.NOINC R14 ;  /* 0x000000000e007343 */ /* 0x024fea0003c00000 */
.L_x_20:
[----:B-1----:R-:W-:-:S04]  /*17c0*/  LOP3.LUT R0, R16, 0x1, RZ, 0xfc, !PT ;  /* 0x0000000110007812 */ /* 0x002fc800078efcff */
[----:B------:R-:W-:-:S13]  /*17d0*/  ISETP.NE.AND P0, PT, R0, 0x3, PT ;  /* 0x000000030000780c */ /* 0x000fda0003f05270 */
[----:B------:R-:W-:Y:S05]  /*17e0*/  @!P0 BRA `(.L_x_21) ;  /* 0x0000000000048947 */ /* 0x000fea0003800000 */
[----:B------:R-:W-:Y:S01]  /*17f0*/  BPT.TRAP 0x1 ;  /* 0x000000040000795c */ /* 0x000fe20000300000 */
.L_x_21:
[----:B------:R-:W-:Y:S02]  /*1800*/  IMAD.U32 R3, RZ, RZ, UR39 ;  /* 0x00000027ff037e24 */ /* 0x000fe4000f8e00ff */
[----:B------:R-:W-:-:S03]  /*1810*/  IMAD.U32 R0, RZ, RZ, UR38 ;  /* 0x00000026ff007e24 */ /* 0x000fc6000f8e00ff */
[----:B------:R-:W-:Y:S02]  /*1820*/  LEA R3, R3, UR41, 0x3 ;  /* 0x0000002903037c11 */ /* 0x000fe4000f8e18ff */
[----:B------:R-:W-:-:S04]  /*1830*/  SHF.L.U32 R0, R0, 0x1f, RZ ;  /* 0x0000001f00007819 */ /* 0x000fc800000006ff */
[----:B------:R1:W2:Y:S01]  /*1840*/  SYNCS.PHASECHK.TRANS64.TRYWAIT P1, [R3+URZ], R0 ;  /* 0x00000000030075a7 */ /* 0x0002a2000802017f */
[----:B------:R-:W-:Y:S05]  /*1850*/  @!P0 BRA `(.L_x_22) ;  /* 0x0000000000048947 */ /* 0x000fea0003800000 */
[----:B------:R-:W-:Y:S01]  /*1860*/  BPT.TRAP 0x1 ;  /* 0x000000040000795c */ /* 0x000fe20000300000 */
.L_x_22:
[----:B------:R-:W-:-:S05]  /*1870*/  IMAD.U32 R4, RZ, RZ, UR43 ;  /* 0x0000002bff047e24 */ /* 0x000fca000f8e00ff */
[----:B------:R-:W-:Y:S01]  /*1880*/  ISETP.GE.AND P2, PT, R4, 0x1, PT ;  /* 0x000000010400780c */ /* 0x000fe20003f46270 */
[----:B--2---:R-:W-:-:S12]  /*1890*/  @P1 BRA `(.L_x_23) ;  /* 0x0000000000081947 */ /* 0x004fd80003800000 */
[----:B------:R-:W2:Y:S02]  /*18a0*/  SYNCS.PHASECHK.TRANS64.TRYWAIT P1, [R3+URZ], R0 ;  /* 0x00000000030075a7 */ /* 0x000ea4000802017f */
[----:B--2---:R-:W-:Y:S05]  /*18b0*/  @!P1 BRA `(.L_x_24) ;  /* 0x0000008000349947 */ /* 0x004fea0003800000 */
.L_x_23:
[----:B------:R-:W-:Y:S05]  /*18c0*/  WARPSYNC.ALL ;  /* 0x0000000000007948 */ /* 0x000fea0003800000 */
[----:B------:R-:W-:Y:S01]  /*18d0*/  UIADD3 UR4, UR41, 0x100, URZ ;  /* 0x0000010029047890 */ /* 0x000fe2000fffe03f */
[----:B------:R-:W-:Y:S01]  /*18e0*/  WARPGROUP.ARRIVE ;  /* 0x00000000000079c5 */ /* 0x000fe20000000000 */
[----:B------:R-:W-:Y:S02]  /*18f0*/  UIADD3 UR5, UR41, 0x1900, URZ ;  /* 0x0000190029057890 */ /* 0x000fe4000fffe03f */
[----:B------:R-:W-:Y:S02]  /*1900*/  USHF.R.U32.HI UR4, URZ, 0x4, UR4 ;  /* 0x000000043f047899 */ /* 0x000fe40008011604 */
[----:B------:R-:W-:-:S02]  /*1910*/  USHF.R.U32.HI UR5, URZ, 0x4, UR5 ;  /* 0x000000043f057899 */ /* 0x000fc40008011605 */
[----:B------:R-:W-:Y:S02]  /*1920*/  ULOP3.LUT UR4, UR4, 0x3fff, URZ, 0xc0, !UPT ;  /* 0x00003fff04047892 */ /* 0x000fe4000f8ec03f */
[----:B------:R-:W-:Y:S02]  /*1930*/  ULOP3.LUT UR5, UR5, 0x3fff, URZ, 0xc0, !UPT ;  /* 0x00003fff05057892 */ /* 0x000fe4000f8ec03f */
[----:B------:R-:W-:Y:S02]  /*1940*/  ULOP3.LUT UR10, UR4, 0x10000, URZ, 0xfc, !UPT ;  /* 0x00010000040a7892 */ /* 0x000fe4000f8efc3f */
[----:B------:R-:W-:Y:S02]  /*1950*/  ULOP3.LUT UR9, UR5, 0x10000, URZ, 0xfc, !UPT ;  /* 0x0001000005097892 */ /* 0x000fe4000f8efc3f */
[----:B------:R-:W-:Y:S02]  /*1960*/  ULEA UR4, UR39, UR10, 0x7 ;  /* 0x0000000a27047291 */ /* 0x000fe4000f8e383f */
[----:B------:R-:W-:Y:S01]  /*1970*/  ULEA UR6, UR39, UR9, 0x9 ;  /* 0x0000000927067291 */ /* 0x000fe2000f8e483f */
[----:B------:R-:W-:Y:S01]  /*1980*/  UMOV UR5, 0xc0000010 ;  /* 0xc000001000057882 */ /* 0x000fe20000000000 */
[----:B------:R-:W-:-:S07]  /*1990*/  UMOV UR7, 0xc0000010 ;  /* 0xc000001000077882 */ /* 0x000fce0000000000 */
[----:B------:R-:W-:Y:S03]  /*19a0*/  IGMMA.64x256x32.S8.S8 R24, gdesc[UR4], RZ, !UPT, gsb0 ;  /* 0x06600000041879f1 */ /* 0x000fe6000c0410ff */
[----:B------:R-:W-:Y:S02]  /*19b0*/  WARPGROUP.DEPBAR.LE gsb0, 0x0 ;  /* 0x00008000000079c5 */ /* 0x000fe40000010000 */
[----:B------:R-:W-:Y:S05]  /*19c0*/  @!P2 BRA `(.L_x_25) ;  /* 0x0000000000b8a947 */ /* 0x000fea0003800000 */
[----:B------:R-:W-:Y:S01]  /*19d0*/  UIADD3 UR4, UR39, 0x1, URZ ;  /* 0x0000000127047890 */ /* 0x000fe2000fffe03f */
[----:B-12---:R-:W-:Y:S02]  /*19e0*/  IMAD.U32 R0, RZ, RZ, UR43 ;  /* 0x0000002bff007e24 */ /* 0x006fe4000f8e00ff */
[----:B------:R-:W-:Y:S01]  /*19f0*/  IMAD.U32 R3, RZ, RZ, UR39 ;  /* 0x00000027ff037e24 */ /* 0x000fe2000f8e00ff */
[----:B------:R-:W-:-:S04]  /*1a00*/  UISETP.NE.AND UP0, UPT, UR4, 0x3, UPT ;  /* 0x000000030400788c */ /* 0x000fc8000bf05270 */
[----:B------:R-:W-:Y:S02]  /*1a10*/  USEL UR5, URZ, 0x1, UP0 ;  /* 0x000000013f057887 */ /* 0x000fe40008000000 */
[----:B------:R-:W-:Y:S02]  /*1a20*/  USEL UR8, UR4, URZ, UP0 ;  /* 0x0000003f04087287 */ /* 0x000fe40008000000 */
[----:B------:R-:W-:-:S06]  /*1a30*/  ULOP3.LUT UR5, UR38, UR5, URZ, 0x3c, !UPT ;  /* 0x0000000526057292 */ /* 0x000fcc000f8e3c3f */
[----:B------:R-:W-:-:S07]  /*1a40*/  IMAD.U32 R6, RZ, RZ, UR5 ;  /* 0x00000005ff067e24 */ /* 0x000fce000f8e00ff */
.L_x_32:
[----:B------:R-:W-:Y:S05]  /*1a50*/  @!P0 BRA `(.L_x_26) ;  /* 0x0000000000048947 */ /* 0x000fea0003800000 */
[----:B------:R-:W-:Y:S01]  /*1a60*/  BPT.TRAP 0x1 ;  /* 0x000000040000795c */ /* 0x000fe20000300000 */
.L_x_26:
[----:B------:R-:W-:Y:S01]  /*1a70*/  ULEA UR4, UR8, UR41, 0x3 ;  /* 0x0000002908047291 */ /* 0x000fe2000f8e183f */
[----:B------:R-:W-:-:S08]  /*1a80*/  SHF.L.U32 R4, R6, 0x1f, RZ ;  /* 0x0000001f06047819 */ /* 0x000fd000000006ff */
[----:B------:R1:W2:Y:S01]  /*1a90*/  SYNCS.PHASECHK.TRANS64.TRYWAIT P1, [UR4], R4 ;  /* 0x00000004ff0075a7 */ /* 0x0002a20008020144 */
[----:B------:R-:W-:Y:S05]  /*1aa0*/  @!P0 BRA `(.L_x_27) ;  /* 0x0000000000048947 */ /* 0x000fea0003800000 */
[----:B------:R-:W-:Y:S01]  /*1ab0*/  BPT.TRAP 0x1 ;  /* 0x000000040000795c */ /* 0x000fe20000300000 */
.L_x_27:
[----:B--2---:R-:W-:Y:S05]  /*1ac0*/  @P1 BRA `(.L_x_28) ;  /* 0x0000000000081947 */ /* 0x004fea0003800000 */
[----:B------:R-:W2:Y:S02]  /*1ad0*/  SYNCS.PHASECHK.TRANS64.TRYWAIT P1, [UR4], R4 ;  /* 0x00000004ff0075a7 */ /* 0x000ea40008020144 */
[----:B--2---:R-:W-:Y:S05]  /*1ae0*/  @!P1 BRA `(.L_x_29) ;  /* 0x0000007c00bc9947 */ /* 0x004fea0003800000 */
.L_x_28:
[----:B------:R-:W-:Y:S01]  /*1af0*/  ULEA UR4, UR8, UR10, 0x7 ;  /* 0x0000000a08047291 */ /* 0x000fe2000f8e383f */
[----:B------:R-:W-:Y:S01]  /*1b00*/  WARPGROUP.ARRIVE ;  /* 0x00000000000079c5 */ /* 0x000fe20000000000 */
[----:B------:R-:W-:Y:S01]  /*1b10*/  ULEA UR6, UR8, UR9, 0x9 ;  /* 0x0000000908067291 */ /* 0x000fe2000f8e483f */
[----:B------:R-:W-:Y:S01]  /*1b20*/  UMOV UR5, 0xc0000010 ;  /* 0xc000001000057882 */ /* 0x000fe20000000000 */
[----:B------:R-:W-:-:S07]  /*1b30*/  UMOV UR7, 0xc0000010 ;  /* 0xc000001000077882 */ /* 0x000fce0000000000 */
[----:B------:R-:W-:Y:S03]  /*1b40*/  IGMMA.64x256x32.S8.S8 R24, gdesc[UR4], R24, gsb0 ;  /* 0x06600000041879f1 */ /* 0x000fe60008041018 */
[----:B------:R-:W-:Y:S02]  /*1b50*/  WARPGROUP.DEPBAR.LE gsb0, 0x0 ;  /* 0x00008000000079c5 */ /* 0x000fe40000010000 */
[----:B------:R-:W-:Y:S05]  /*1b60*/  @!P0 BRA `(.L_x_30) ;  /* 0x0000000000048947 */ /* 0x000fea0003800000 */
[----:B------:R-:W-:Y:S01]  /*1b70*/  BPT.TRAP 0x1 ;  /* 0x000000040000795c */ /* 0x000fe20000300000 */
.L_x_30:
[----:B------:R-:W-:-:S13]  /*1b80*/  ISETP.NE.AND P1, PT, R154, RZ, PT ;  /* 0x000000ff9a00720c */ /* 0x000fda0003f25270 */
[----:B-12---:R-:W-:-:S05]  /*1b90*/  @P1 LEA R4, R3, UR41, 0x3 ;  /* 0x0000002903041c11 */ /* 0x006fca000f8e18ff */
[----:B------:R-:W-:-:S05]  /*1ba0*/  @P1 VIADD R4, R4, 0x18 ;  /* 0x0000001804041836 */ /* 0x000fca0000000000 */
[----:B------:R-:W-:-:S04]  /*1bb0*/  @P1 PRMT R4, R155, 0x654, R4 ;  /* 0x000006549b041816 */ /* 0x000fc80000000004 */
[----:B------:R1:W-:Y:S01]  /*1bc0*/  @P1 SYNCS.ARRIVE.TRANS64.RED.A1T0 RZ, [R4+URZ], RZ ;  /* 0x000000ff04ff19a7 */ /* 0x0003e2000810043f */
[----:B------:R-:W-:-:S13]  /*1bd0*/  ISETP.GT.U32.AND P1, PT, R16, 0x1, PT ;  /* 0x000000011000780c */ /* 0x000fda0003f24070 */
[----:B-1----:R-:W-:Y:S05]  /*1be0*/  @P1 BRA `(.L_x_31) ;  /* 0x0000000000041947 */ /* 0x002fea0003800000 */
[----:B------:R-:W-:Y:S01]  /*1bf0*/  BPT.TRAP 0x1 ;  /* 0x000000040000795c */ /* 0x000fe20000300000 */
.L_x_31:
[----:B------:R-:W-:Y:S01]  /*1c00*/  UIADD3 UR8, UR8, 0x1, URZ ;  /* 0x0000000108087890 */ /* 0x000fe2000fffe03f */
[C---:B------:R-:W-:Y:S01]  /*1c10*/  ISETP.GT.AND P2, PT, R0.reuse, 0x1, PT ;  /* 0x000000010000780c */ /* 0x040fe20003f44270 */
[----:B------:R-:W-:Y:S02]  /*1c20*/  VIADD R3, R3, 0x1 ;  /* 0x0000000103037836 */ /* 0x000fe40000000000 */
[----:B------:R-:W-:Y:S01]  /*1c30*/  UISETP.NE.AND UP0, UPT, UR8, 0x3, UPT ;  /* 0x000000030800788c */ /* 0x000fe2000bf05270 */
[----:B------:R-:W-:Y:S02]  /*1c40*/  VIADD R0, R0, 0xffffffff ;  /* 0xffffffff00007836 */ /* 0x000fe40000000000 */
[C---:B------:R-:W-:Y:S01]  /*1c50*/  ISETP.NE.AND P1, PT, R3.reuse, 0x3, PT ;  /* 0x000000030300780c */ /* 0x040fe20003f25270 */
[----:B------:R-:W-:Y:S02]  /*1c60*/  USEL UR4, URZ, 0x1, UP0 ;  /* 0x000000013f047887 */ /* 0x000fe40008000000 */
[----:B------:R-:W-:Y:S01]  /*1c70*/  USEL UR8, UR8, URZ, UP0 ;  /* 0x0000003f08087287 */ /* 0x000fe20008000000 */
[----:B------:R-:W-:-:S03]  /*1c80*/  SEL R3, R3, RZ, P1 ;  /* 0x000000ff03037207 */ /* 0x000fc60000800000 */
[----:B------:R-:W-:Y:S01]  /*1c90*/  LOP3.LUT R6, R6, UR4, RZ, 0x3c, !PT ;  /* 0x0000000406067c12 */ /* 0x000fe2000f8e3cff */
[----:B------:R-:W-:Y:S07]  /*1ca0*/  @P2 BRA `(.L_x_32) ;  /* 0xfffffffc00682947 */ /* 0x000fee000383ffff */
.L_x_25:
[----:B-12---:R-:W1:Y:S01]  /*1cb0*/  LDC R0, c[0x0][0x28c] ;  /* 0x0000a300ff007b82 */ /* 0x006e620000000800 */
[----:B------:R2:W-:Y:S01]  /*1cc0*/  SYNCS.ARRIVE.TRANS64.A1T0 RZ, [R160+UR45], RZ ;  /* 0x000000ffa0ff79a7 */ /* 0x0005e2000810002d */
[----:B-1----:R-:W-:-:S13]  /*1cd0*/  ISETP.GE.AND P1, PT, R0, 0x1, PT ;  /* 0x000000010000780c */ /* 0x002fda0003f26270 */
[----:B--2---:R-:W-:Y:S05]  /*1ce0*/  @!P1 BRA `(.L_x_33) ;  /* 0x0000000000449947 */ /* 0x004fea0003800000 */
[----:B------:R-:W-:Y:S05]  /*1cf0*/  @!P0 BRA `(.L_x_34) ;  /* 0x0000000000048947 */ /* 0x000fea0003800000 */
[----:B------:R-:W-:Y:S01]  /*1d00*/  BPT.TRAP 0x1 ;  /* 0x000000040000795c */ /* 0x000fe20000300000 */
.L_x_34:
[----:B------:R-:W-:-:S13]  /*1d10*/  ISETP.NE.AND P0, PT, R154, RZ, PT ;  /* 0x000000ff9a00720c */ /* 0x000fda0003f05270 */
[----:B------:R-:W-:-:S05]  /*1d20*/  VOTEU.ANY UP0, P0 ;  /* 0x00000000003f7886 */ /* 0x000fca0000000100 */
[----:B------:R-:W-:-:S06]  /*1d30*/  @UP0 UIADD3 UR4, UR43, UR39, URZ ;  /* 0x000000272b040290 */ /* 0x000fcc000fffe03f */
[----:B------:R-:W-:Y:S02]  /*1d40*/  IMAD.U32 R4, RZ, RZ, UR4 ;  /* 0x00000004ff047e24 */ /* 0x000fe4000f8e00ff */
[----:B------:R-:W-:Y:S02]  /*1d50*/  IMAD.U32 R3, RZ, RZ, UR4 ;  /* 0x00000004ff037e24 */ /* 0x000fe4000f8e00ff */
[----:B------:R-:W-:-:S05]  /*1d60*/  @P0 IMAD.WIDE.U32 R4, R4, -0x55555555, RZ ;  /* 0xaaaaaaab04040825 */ /* 0x000fca00078e00ff */
[----:B------:R-:W-:-:S05]  /*1d70*/  @P0 SHF.R.U32.HI R0, RZ, 0x1, R5 ;  /* 0x00000001ff000819 */ /* 0x000fca0000011605 */
[----:B------:R-:W-:-:S05]  /*1d80*/  @P0 IMAD R0, R0, -0x3, R3 ;  /* 0xfffffffd00000824 */ /* 0x000fca00078e0203 */
[----:B------:R-:W-:-:S05]  /*1d90*/  @P0 LEA R0, R0, UR41, 0x3 ;  /* 0x0000002900000c11 */ /* 0x000fca000f8e18ff */
[----:B------:R-:W-:-:S05]  /*1da0*/  @P0 VIADD R0, R0, 0x18 ;  /* 0x0000001800000836 */ /* 0x000fca0000000000 */
[----:B------:R-:W-:-:S04]  /*1db0*/  @P0 PRMT R0, R155, 0x654, R0 ;  /* 0x000006549b000816 */ /* 0x000fc80000000000 */
[----:B------:R1:W-:Y:S01]  /*1dc0*/  @P0 SYNCS.ARRIVE.TRANS64.RED.A1T0 RZ, [R0+URZ], RZ ;  /* 0x000000ff00ff09a7 */ /* 0x0003e2000810043f */
[----:B------:R-:W-:-:S13]  /*1dd0*/  ISETP.GT.U32.AND P0, PT, R16, 0x1, PT ;  /* 0x000000011000780c */ /* 0x000fda0003f04070 */
[----:B-1----:R-:W-:Y:S05]  /*1de0*/  @P0 BRA `(.L_x_33) ;  /* 0x0000000000040947 */ /* 0x002fea0003800000 */
[----:B------:R-:W-:Y:S01]  /*1df0*/  BPT.TRAP 0x1 ;  /* 0x000000040000795c */ /* 0x000fe20000300000 */
.L_x_33:
[----:B------:R-:W-:Y:S01]  /*1e00*/  SHF.L.U32 R0, R165, 0x1f, RZ ;  /* 0x0000001fa5007819 */ /* 0x000fe200000006ff */
[----:B------:R-:W-:Y:S01]  /*1e10*/  UIADD3 UR39, UR44, UR39, URZ ;  /* 0x000000272c277290 */ /* 0x000fe2000fffe03f */
[----:B------:R-:W1:Y:S01]  /*1e20*/  LDC R7, c[0x0][0x288] ;  /* 0x0000a200ff077b82 */ /* 0x000e620000000800 */
[----:B------:R-:W-:Y:S01]  /*1e30*/  UISETP.GE.U32.AND UP1, UPT, UR44, 0x3, UPT ;  /* 0x000000032c00788c */ /* 0x000fe2000bf26070 */
[----:B------:R-:W-:Y:S01]  /*1e40*/  IMAD.SHL.U32 R10, R158, 0x2, RZ ;  /* 0x000000029e0a7824 */ /* 0x000fe200078e00ff */
[----:B------:R-:W-:Y:S02]  /*1e50*/  UISETP.GT.U32.AND UP0, UPT, UR39, 0x2, UPT ;  /* 0x000000022700788c */ /* 0x000fe4000bf04070 */
[----:B------:R-:W-:Y:S02]  /*1e60*/  UIMAD.WIDE.U32 UR4, UR39, -0x55555555, URZ ;  /* 0xaaaaaaab270478a5 */ /* 0x000fe4000f8e003f */
[----:B------:R-:W-:Y:S01]  /*1e70*/  UISETP.LT.U32.AND UP0, UPT, UR44, 0x3, UP0 ;  /* 0x000000032c00788c */ /* 0x000fe20008701070 */
[----:B------:R-:W2:Y:S01]  /*1e80*/  SYNCS.PHASECHK.TRANS64.TRYWAIT P0, [R159+UR42+0x10], R0 ;  /* 0x000010009f0075a7 */ /* 0x000ea2000800016a */
[----:B------:R-:W-:Y:S01]  /*1e90*/  USHF.R.U32.HI UR4, URZ, 0x1, UR5 ;  /* 0x000000013f047899 */ /* 0x000fe20008011605 */
[----:B------:R-:W-:Y:S01]  /*1ea0*/  SHF.R.S32.HI R11, RZ, 0x1f, R10 ;  /* 0x0000001fff0b7819 */ /* 0x000fe2000001140a */
[----:B------:R-:W-:-:S02]  /*1eb0*/  USEL UR6, URZ, 0x1, !UP0 ;  /* 0x000000013f067887 */ /* 0x000fc4000c000000 */
[----:B------:R-:W-:Y:S02]  /*1ec0*/  UIMAD UR39, UR4, -0x3, UR39 ;  /* 0xfffffffd042778a4 */ /* 0x000fe4000f8e0227 */
[----:B------:R-:W-:-:S04]  /*1ed0*/  ULOP3.LUT UR38, UR38, UR6, URZ, 0x3c, !UPT ;  /* 0x0000000626267292 */ /* 0x000fc8000f8e3c3f */
[----:B------:R-:W-:Y:S01]  /*1ee0*/  @UP1 ULOP3.LUT UR38, UR38, 0x1, UR4, 0x78, !UPT ;  /* 0x0000000126261892 */ /* 0x000fe2000f8e7804 */
[----:B-12---:R-:W-:Y:S11]  /*1ef0*/  @!P0 BRA `(.L_x_35) ;  /* 0x0000007800d08947 */ /* 0x006ff60003800000 */
.L_x_320:
[----:B-1----:R-:W-:Y:S01]  /*1f00*/  IMAD.SHL.U32 R0, R19, 0x40, RZ ;  /* 0x0000004013007824 */ /* 0x002fe200078e00ff */
[----:B------:R-:W-:Y:S01]  /*1f10*/  ULDC UR6, c[0x0][0x284] ;  /* 0x0000a10000067ab9 */ /* 0x000fe20000000800 */
[----:B------:R-:W-:Y:S01]  /*1f20*/  IMAD.SHL.U32 R14, R22, 0x100, RZ ;  /* 0x00000100160e7824 */ /* 0x000fe200078e00ff */
[----:B------:R-:W-:Y:S01]  /*1f30*/  SHF.R.S32.HI R20, RZ, 0x1f, R2 ;  /* 0x0000001fff147819 */ /* 0x000fe20000011402 */
[----:B------:R-:W-:Y:S01]  /*1f40*/  ULDC.64 UR4, c[0x0][0x5d0] ;  /* 0x0001740000047ab9 */ /* 0x000fe20000000a00 */
[----:B------:R-:W-:Y:S01]  /*1f50*/  ISETP.GE.AND P0, PT, R0, UR6, PT ;  /* 0x0000000600007c0c */ /* 0x000fe2000bf06270 */
[----:B------:R-:W-:Y:S01]  /*1f60*/  IMAD.WIDE.U32 R4, R2, UR4, R10 ;  /* 0x0000000402047c25 */ /* 0x000fe2000f8e000a */
[----:B------:R-:W-:Y:S02]  /*1f70*/  SHF.R.S32.HI R15, RZ, 0x1f, R14 ;  /* 0x0000001fff0f7819 */ /* 0x000fe4000001140e */
[----:B------:R-:W-:Y:S01]  /*1f80*/  ISETP.GE.OR P0, PT, R14, R7, P0 ;  /* 0x000000070e00720c */ /* 0x000fe20000706670 */
[----:B------:R-:W-:Y:S01]  /*1f90*/  IMAD R3, R20, UR4, RZ ;  /* 0x0000000414037c24 */ /* 0x000fe2000f8e02ff */
[----:B------:R-:W-:-:S03]  /*1fa0*/  IADD3 R4, P1, R14, R4, RZ ;  /* 0x000000040e047210 */ /* 0x000fc60007f3e0ff */
[----:B------:R-:W-:-:S05]  /*1fb0*/  IMAD R3, R2, UR5, R3 ;  /* 0x0000000502037c24 */ /* 0x000fca000f8e0203 */
[----:B------:R-:W-:-:S03]  /*1fc0*/  IADD3.X R5, R15, R5, R3, P1, !PT ;  /* 0x000000050f057210 */ /* 0x000fc60000ffe403 */
[----:B------:R-:W-:Y:S05]  /*1fd0*/  @P0 BRA `(.L_x_36) ;  /* 0x0000006000b00947 */ /* 0x000fea0003800000 */
[----:B0-----:R-:W0:Y:S01]  /*1fe0*/  LDC.64 R12, c[0x0][0x5c8] ;  /* 0x00017200ff0c7b82 */ /* 0x001e220000000a00 */
[----:B------:R-:W-:Y:S01]  /*1ff0*/  IMAD.WIDE R8, R19, 0x40, R156 ;  /* 0x0000004013087825 */ /* 0x000fe200078e029c */
[----:B------:R-:W-:Y:S01]  /*2000*/  ULDC.64 UR4, c[0x0][0x5c0] ;  /* 0x0001700000047ab9 */ /* 0x000fe20000000a00 */
[----:B------:R-:W-:Y:S02]  /*2010*/  BSSY B0, `(.L_x_36) ;  /* 0x0000628000007945 */ /* 0x000fe40003800000 */
[----:B------:R-:W-:Y:S02]  /*2020*/  IMAD.IADD R22, R163, 0x1, -R0 ;  /* 0x00000001a3167824 */ /* 0x000fe400078e0a00 */
[-C--:B0-----:R-:W-:Y:S02]  /*2030*/  IMAD R3, R9, R12.reuse, RZ ;  /* 0x0000000c09037224 */ /* 0x081fe400078e02ff */
[----:B------:R-:W-:-:S04]  /*2040*/  IMAD.WIDE.U32 R4, R8, R12, R4 ;  /* 0x0000000c08047225 */ /* 0x000fc800078e0004 */
[----:B------:R-:W-:Y:S01]  /*2050*/  IMAD R3, R8, R13, R3 ;  /* 0x0000000d08037224 */ /* 0x000fe200078e0203 */
[----:B------:R-:W-:-:S03]  /*2060*/  IADD3 R4, P0, R4, UR4, RZ ;  /* 0x0000000404047c10 */ /* 0x000fc6000ff1e0ff */
[----:B------:R-:W-:Y:S01]  /*2070*/  IMAD.IADD R3, R5, 0x1, R3 ;  /* 0x0000000105037824 */ /* 0x000fe200078e0203 */
[----:B------:R-:W-:-:S04]  /*2080*/  LEA R6, P1, R12, R4, 0x3 ;  /* 0x000000040c067211 */ /* 0x000fc800078218ff */
[----:B------:R-:W-:Y:S01]  /*2090*/  IADD3.X R5, R3, UR5, RZ, P0, !PT ;  /* 0x0000000503057c10 */ /* 0x000fe200087fe4ff */
[----:B------:R-:W-:Y:S01]  /*20a0*/  IMAD R3, R158, -0x2, R7 ;  /* 0xfffffffe9e037824 */ /* 0x000fe200078e0207 */
[----:B-----5:R-:W-:Y:S02]  /*20b0*/  ISETP.NE.AND P0, PT, R152, RZ, PT ;  /* 0x000000ff9800720c */ /* 0x020fe40003f05270 */
[----:B------:R-:W-:Y:S01]  /*20c0*/  LEA.HI.X R7, R12, R5, R13, 0x3, P1 ;  /* 0x000000050c077211 */ /* 0x000fe200008f1c0d */
[----:B------:R-:W-:-:S10]  /*20d0*/  IMAD.IADD R0, R3, 0x1, -R14 ;  /* 0x0000000103007824 */ /* 0x000fd400078e0a0e */
[----:B------:R-:W-:Y:S05]  /*20e0*/  @!P0 BRA `(.L_x_37) ;  /* 0x0000004800608947 */ /* 0x000fea0003800000 */
[----:B------:R-:W0:Y:S01]  /*20f0*/  LDC.64 R166, c[0x0][0x5b0] ;  /* 0x00016c00ffa67b82 */ /* 0x000e220000000a00 */
[----:B------:R-:W-:Y:S01]  /*2100*/  ULDC.64 UR4, c[0x0][0x5b8] ;  /* 0x00016e0000047ab9 */ /* 0x000fe20000000a00 */
[----:B------:R-:W-:Y:S01]  /*2110*/  ISETP.GE.AND P1, PT, R22, 0x1, PT ;  /* 0x000000011600780c */ /* 0x000fe20003f26270 */
[----:B------:R-:W-:Y:S01]  /*2120*/  IMAD.WIDE.U32 R10, R2, UR4, R10 ;  /* 0x00000004020a7c25 */ /* 0x000fe2000f8e000a */
[----:B------:R-:W-:Y:S02]  /*2130*/  BSSY B1, `(.L_x_38) ;  /* 0x000000e000017945 */ /* 0x000fe40003800000 */
[----:B------:R-:W-:Y:S01]  /*2140*/  ISETP.LT.OR P5, PT, R0, 0x1, !P1 ;  /* 0x000000010000780c */ /* 0x000fe20004fa1670 */
[----:B------:R-:W-:Y:S01]  /*2150*/  IMAD R3, R20, UR4, RZ ;  /* 0x0000000414037c24 */ /* 0x000fe2000f8e02ff */
[----:B------:R-:W1:Y:S01]  /*2160*/  LDC.64 R12, c[0x0][0x5a8] ;  /* 0x00016a00ff0c7b82 */ /* 0x000e620000000a00 */
[----:B------:R-:W-:Y:S02]  /*2170*/  IADD3 R14, P0, R14, R10, RZ ;  /* 0x0000000a0e0e7210 */ /* 0x000fe40007f1e0ff */
[----:B------:R-:W-:-:S05]  /*2180*/  IMAD R3, R2, UR5, R3 ;  /* 0x0000000502037c24 */ /* 0x000fca000f8e0203 */
[----:B------:R-:W-:Y:S01]  /*2190*/  IADD3.X R15, R15, R11, R3, P0, !PT ;  /* 0x0000000b0f0f7210 */ /* 0x000fe200007fe403 */
[-C--:B0-----:R-:W-:Y:S02]  /*21a0*/  IMAD R10, R9, R166.reuse, RZ ;  /* 0x000000a6090a7224 */ /* 0x081fe400078e02ff */
[----:B------:R-:W-:-:S04]  /*21b0*/  IMAD.WIDE.U32 R2, R8, R166, R14 ;  /* 0x000000a608027225 */ /* 0x000fc800078e000e */
[----:B------:R-:W-:Y:S01]  /*21c0*/  IMAD R21, R8, R167, R10 ;  /* 0x000000a708157224 */ /* 0x000fe200078e020a */
[----:B-1----:R-:W-:-:S04]  /*21d0*/  IADD3 R2, P0, R2, R12, RZ ;  /* 0x0000000c02027210 */ /* 0x002fc80007f1e0ff */
[----:B------:R-:W-:Y:S01]  /*21e0*/  IADD3.X R3, R13, R3, R21, P0, !PT ;  /* 0x000000030d037210 */ /* 0x000fe200007fe415 */
[----:B------:R-:W-:Y:S08]  /*21f0*/  @P5 BRA `(.L_x_39) ;  /* 0x0000000000045947 */ /* 0x000ff00003800000 */
[----:B------:R0:W5:Y:S02]  /*2200*/  LDG.E.U8 R164, desc[UR36][R2.64] ;  /* 0x0000002402a47981 */ /* 0x000164000c1e1100 */
.L_x_39:
[----:B------:R-:W-:Y:S05]  /*2210*/  BSYNC B1 ;  /* 0x0000000000017941 */ /* 0x000fea0003800000 */
.L_x_38:
[----:B-----5:R-:W-:Y:S01]  /*2220*/  LOP3.LUT R9, R164, 0xffff, RZ, 0xc0, !PT ;  /* 0x0000ffffa4097812 */ /* 0x020fe200078ec0ff */
[C---:B------:R-:W-:Y:S01]  /*2230*/  IMAD.SHL.U32 R10, R166.reuse, 0x8, RZ ;  /* 0x00000008a60a7824 */ /* 0x040fe200078e00ff */
[----:B------:R-:W-:Y:S01]  /*2240*/  SHF.L.U64.HI R11, R166, 0x3, R167 ;  /* 0x00000003a60b7819 */ /* 0x000fe200000102a7 */
[----:B------:R-:W-:Y:S01]  /*2250*/  BSSY B1, `(.L_x_40) ;  /* 0x000000e000017945 */ /* 0x000fe20003800000 */
[----:B------:R-:W-:Y:S02]  /*2260*/  PRMT R19, R9, 0x8880, RZ ;  /* 0x0000888009137816 */ /* 0x000fe400000000ff */
[----:B------:R-:W-:Y:S01]  /*2270*/  ISETP.LT.OR P2, PT, R0, 0x2, !P1 ;  /* 0x000000020000780c */ /* 0x000fe20004f41670 */
[----:B------:R-:W-:Y:S01]  /*2280*/  IMAD.WIDE.U32 R8, R8, R166, R10 ;  /* 0x000000a608087225 */ /* 0x000fe200078e000a */
[----:B------:R-:W-:-:S03]  /*2290*/  ISETP.GE.AND P0, PT, R22, 0x9, PT ;  /* 0x000000091600780c */ /* 0x000fc60003f06270 */
[----:B------:R-:W-:Y:S01]  /*22a0*/  IMAD R10, R19, R152, RZ ;  /* 0x00000098130a7224 */ /* 0x000fe200078e02ff */
[----:B------:R-:W-:Y:S01]  /*22b0*/  IADD3 R8, P3, P4, R14, R12, R8 ;  /* 0x0000000c0e087210 */ /* 0x000fe20007c7e008 */
[----:B------:R-:W-:Y:S02]  /*22c0*/  IMAD.IADD R12, R21, 0x1, R9 ;  /* 0x00000001150c7824 */ /* 0x000fe400078e0209 */
[----:B------:R-:W-:-:S05]  /*22d0*/  @!P5 IMAD R11, R24, R153, R10 ;  /* 0x00000099180bd224 */ /* 0x000fca00078e020a */
[----:B------:R1:W-:Y:S01]  /*22e0*/  @!P5 STG.E.U8 desc[UR36][R4.64], R11 ;  /* 0x0000000b0400d986 */ /* 0x0003e2000c101124 */
[----:B------:R-:W-:Y:S05]  /*22f0*/  @P2 BRA `(.L_x_41) ;  /* 0x00000000000c2947 */ /* 0x000fea0003800000 */
[----:B------:R-:W1:Y:S02]  /*2300*/  LDG.E.U8 R164, desc[UR36][R2.64+0x1] ;  /* 0x0000012402a47981 */ /* 0x000e64000c1e1100 */
[----:B-1----:R-:W-:-:S05]  /*2310*/  PRMT R11, R164, 0x8880, RZ ;  /* 0x00008880a40b7816 */ /* 0x002fca00000000ff */
[----:B------:R-:W-:-:S07]  /*2320*/  IMAD R10, R11, R152, RZ ;  /* 0x000000980b0a7224 */ /* 0x000fce00078e02ff */
.L_x_41:
[----:B------:R-:W-:Y:S05]  /*2330*/  BSYNC B1 ;  /* 0x0000000000017941 */ /* 0x000fea0003800000 */
.L_x_40:
[C---:B------:R-:W-:Y:S01]  /*2340*/  ISETP.LT.OR P5, PT, R0.reuse, 0x1, !P0 ;  /* 0x000000010000780c */ /* 0x040fe200047a1670 */
[----:B------:R-:W-:Y:S01]  /*2350*/  @!P2 IMAD R25, R25, R153, R10 ;  /* 0x000000991919a224 */ /* 0x000fe200078e020a */
[----:B------:R-:W-:Y:S01]  /*2360*/  BSSY B1, `(.L_x_42) ;  /* 0x000000a000017945 */ /* 0x000fe20003800000 */
[----:B------:R-:W-:Y:S02]  /*2370*/  IADD3.X R9, R15, R13, R12, P3, P4 ;  /* 0x0000000d0f097210 */ /* 0x000fe40001fe840c */
[C---:B------:R-:W-:Y:S01]  /*2380*/  ISETP.LT.OR P3, PT, R0.reuse, 0x2, !P0 ;  /* 0x000000020000780c */ /* 0x040fe20004761670 */
[----:B------:R2:W-:Y:S01]  /*2390*/  @!P2 STG.E.U8 desc[UR36][R4.64+0x1], R25 ;  /* 0x000001190400a986 */ /* 0x0005e2000c101124 */
[C---:B------:R-:W-:Y:S02]  /*23a0*/  ISETP.LT.OR P4, PT, R0.reuse, 0x9, !P1 ;  /* 0x000000090000780c */ /* 0x040fe40004f81670 */
[----:B------:R-:W-:-:S04]  /*23b0*/  ISETP.LT.OR P2, PT, R0, 0xa, !P1 ;  /* 0x0000000a0000780c */ /* 0x000fc80004f41670 */
[----:B------:R-:W-:Y:S09]  /*23c0*/  @P5 BRA `(.L_x_43) ;  /* 0x00000000000c5947 */ /* 0x000ff20003800000 */
[----:B------:R-:W1:Y:S02]  /*23d0*/  LDG.E.U8 R164, desc[UR36][R8.64] ;  /* 0x0000002408a47981 */ /* 0x000e64000c1e1100 */
[----:B-1----:R-:W-:-:S05]  /*23e0*/  PRMT R11, R164, 0x8880, RZ ;  /* 0x00008880a40b7816 */ /* 0x002fca00000000ff */
[----:B------:R-:W-:-:S07]  /*23f0*/  IMAD R10, R11, R152, RZ ;  /* 0x000000980b0a7224 */ /* 0x000fce00078e02ff */
.L_x_43:
[----:B------:R-:W-:Y:S05]  /*2400*/  BSYNC B1 ;  /* 0x0000000000017941 */ /* 0x000fea0003800000 */
.L_x_42:
[----:B-1----:R-:W-:Y:S01]  /*2410*/  @!P5 IMAD R11, R26, R153, R10 ;  /* 0x000000991a0bd224 */ /* 0x002fe200078e020a */
[----:B------:R-:W-:Y:S04]  /*2420*/  BSSY B1, `(.L_x_44) ;  /* 0x0000006000017945 */ /* 0x000fe80003800000 */
[----:B------:R1:W-:Y:S01]  /*2430*/  @!P5 STG.E.U8 desc[UR36][R6.64], R11 ;  /* 0x0000000b0600d986 */ /* 0x0003e2000c101124 */
[----:B------:R-:W-:Y:S05]  /*2440*/  @P3 BRA `(.L_x_45) ;  /* 0x00000000000c3947 */ /* 0x000fea0003800000 */
[----:B------:R-:W1:Y:S02]  /*2450*/  LDG.E.U8 R164, desc[UR36][R8.64+0x1] ;  /* 0x0000012408a47981 */ /* 0x000e64000c1e1100 */
[----:B-1----:R-:W-:-:S05]  /*2460*/  PRMT R11, R164, 0x8880, RZ ;  /* 0x00008880a40b7816 */ /* 0x002fca00000000ff */
[----:B------:R-:W-:-:S07]  /*2470*/  IMAD R10, R11, R152, RZ ;  /* 0x000000980b0a7224 */ /* 0x000fce00078e02ff */
.L_x_45:
[----:B------:R-:W-:Y:S05]  /*2480*/  BSYNC B1 ;  /* 0x0000000000017941 */ /* 0x000fea0003800000 */
.L_x_44:
[----:B------:R-:W-:Y:S01]  /*2490*/  @!P3 IMAD R27, R27, R153, R10 ;  /* 0x000000991b1bb224 */ /* 0x000fe200078e020a */
[----:B------:R-:W-:Y:S04]  /*24a0*/  BSSY B1, `(.L_x_46) ;  /* 0x0000006000017945 */ /* 0x000fe80003800000 */
[----:B------:R3:W-:Y:S01]  /*24b0*/  @!P3 STG.E.U8 desc[UR36][R6.64+0x1], R27 ;  /* 0x0000011b0600b986 */ /* 0x0007e2000c101124 */
[----:B------:R-:W-:Y:S05]  /*24c0*/  @P4 BRA `(.L_x_47) ;  /* 0x00000000000c4947 */ /* 0x000fea0003800000 */
[----:B------:R-:W1:Y:S02]  /*24d0*/  LDG.E.U8 R164, desc[UR36][R2.64+0x8] ;  /* 0x0000082402a47981 */ /* 0x000e64000c1e1100 */
[----:B-1----:R-:W-:-:S05]  /*24e0*/  PRMT R11, R164, 0x8880, RZ ;  /* 0x00008880a40b7816 */ /* 0x002fca00000000ff */
[----:B------:R-:W-:-:S07]  /*24f0*/  IMAD R10, R11, R152, RZ ;  /* 0x000000980b0a7224 */ /* 0x000fce00078e02ff */
.L_x_47:
[----:B------:R-:W-:Y:S05]  /*2500*/  BSYNC B1 ;  /* 0x0000000000017941 */ /* 0x000fea0003800000 */
.L_x_46:
[----:B-1----:R-:W-:Y:S01]  /*2510*/  @!P4 IMAD R11, R28, R153, R10 ;  /* 0x000000991c0bc224 */ /* 0x002fe200078e020a */
[----:B------:R-:W-:Y:S04]  /*2520*/  BSSY B1, `(.L_x_48) ;  /* 0x0000006000017945 */ /* 0x000fe80003800000 */
[----:B------:R1:W-:Y:S01]  /*2530*/  @!P4 STG.E.U8 desc[UR36][R4.64+0x8], R11 ;  /* 0x0000080b0400c986 */ /* 0x0003e2000c101124 */
[----:B------:R-:W-:Y:S05]  /*2540*/  @P2 BRA `(.L_x_49) ;  /* 0x00000000000c2947 */ /* 0x000fea0003800000 */
[----:B------:R-:W1:Y:S02]  /*2550*/  LDG.E.U8 R164, desc[UR36][R2.64+0x9] ;  /* 0x0000092402a47981 */ /* 0x000e64000c1e1100 */
[----:B-1----:R-:W-:-:S05]  /*2560*/  PRMT R11, R164, 0x8880, RZ ;  /* 0x00008880a40b7816 */ /* 0x002fca00000000ff */
[----:B------:R-:W-:-:S07]  /*2570*/  IMAD R10, R11, R152, RZ ;  /* 0x000000980b0a7224 */ /* 0x000fce00078e02ff */
.L_x_49:
[----:B------:R-:W-:Y:S05]  /*2580*/  BSYNC B1 ;  /* 0x0000000000017941 */ /* 0x000fea0003800000 */
.L_x_48:
[C---:B------:R-:W-:Y:S01]  /*2590*/  ISETP.LT.OR P4, PT, R0.reuse, 0x9, !P0 ;  /* 0x000000090000780c */ /* 0x040fe20004781670 */
[----:B------:R-:W-:Y:S01]  /*25a0*/  @!P2 IMAD R29, R29, R153, R10 ;  /* 0x000000991d1da224 */ /* 0x000fe200078e020a */
[----:B------:R-:W-:Y:S01]  /*25b0*/  BSSY B1, `(.L_x_50) ;  /* 0x0000009000017945 */ /* 0x000fe20003800000 */
[C---:B------:R-:W-:Y:S02]  /*25c0*/  ISETP.LT.OR P3, PT, R0.reuse, 0xa, !P0 ;  /* 0x0000000a0000780c */ /* 0x040fe40004761670 */
[C---:B------:R-:W-:Y:S01]  /*25d0*/  ISETP.LT.OR P5, PT, R0.reuse, 0x11, !P1 ;  /* 0x000000110000780c */ /* 0x040fe20004fa1670 */
[----:B------:R4:W-:Y:S01]  /*25e0*/  @!P2 STG.E.U8 desc[UR36][R4.64+0x9], R29 ;  /* 0x0000091d0400a986 */ /* 0x0009e2000c101124 */
[----:B------:R-:W-:-:S06]  /*25f0*/  ISETP.LT.OR P2, PT, R0, 0x12, !P1 ;  /* 0x000000120000780c */ /* 0x000fcc0004f41670 */
[----:B------:R-:W-:Y:S07]  /*2600*/  @P4 BRA `(.L_x_51) ;  /* 0x00000000000c4947 */ /* 0x000fee0003800000 */
[----:B------:R-:W1:Y:S02]  /*2610*/  LDG.E.U8 R164, desc[UR36][R8.64+0x8] ;  /* 0x0000082408a47981 */ /* 0x000e64000c1e1100 */
[----:B-1----:R-:W-:-:S05]  /*2620*/  PRMT R11, R164, 0x8880, RZ ;  /* 0x00008880a40b7816 */ /* 0x002fca00000000ff */
[----:B------:R-:W-:-:S07]  /*2630*/  IMAD R10, R11, R152, RZ ;  /* 0x000000980b0a7224 */ /* 0x000fce00078e02ff */
.L_x_51:
[----:B------:R-:W-:Y:S05]  /*2640*/  BSYNC B1 ;  /* 0x0000000000017941 */ /* 0x000fea0003800000 */
.L_x_50:
[----:B-1----:R-:W-:Y:S01]  /*2650*/  @!P4 IMAD R11, R30, R153, R10 ;  /* 0x000000991e0bc224 */ /* 0x002fe200078e020a */
[----:B------:R-:W-:Y:S04]  /*2660*/  BSSY B1, `(.L_x_52) ;  /* 0x0000006000017945 */ /* 0x000fe80003800000 */
[----:B------:R1:W-:Y:S01]  /*2670*/  @!P4 STG.E.U8 desc[UR36][R6.64+0x8], R11 ;  /* 0x0000080b0600c986 */ /* 0x0003e2000c101124 */
[----:B------:R-:W-:Y:S05]  /*2680*/  @P3 BRA `(.L_x_53) ;  /* 0x00000000000c3947 */ /* 0x000fea0003800000 */
[----:B------:R-:W1:Y:S02]  /*2690*/  LDG.E.U8 R164, desc[UR36][R8.64+0x9] ;  /* 0x0000092408a47981 */ /* 0x000e64000c1e1100 */
[----:B-1----:R-:W-:-:S05]  /*26a0*/  PRMT R11, R164, 0x8880, RZ ;  /* 0x00008880a40b7816 */ /* 0x002fca00000000ff */
[----:B------:R-:W-:-:S07]  /*26b0*/  IMAD R10, R11, R152, RZ ;  /* 0x000000980b0a7224 */ /* 0x000fce00078e02ff */
.L_x_53:
[----:B------:R-:W-:Y:S05]  /*26c0*/  BSYNC B1 ;  /* 0x0000000000017941 */ /* 0x000fea0003800000 */
.L_x_52:
[----:B------:R-:W-:Y:S01]  /*26d0*/  @!P3 IMAD R31, R31, R153, R10 ;  /* 0x000000991f1fb224 */ /* 0x000fe200078e020a */
[----:B------:R-:W-:Y:S04]  /*26e0*/  BSSY B1, `(.L_x_54) ;  /* 0x0000006000017945 */ /* 0x000fe80003800000 */
[----:B------:R0:W-:Y:S01]  /*26f0*/  @!P3 STG.E.U8 desc[UR36][R6.64+0x9], R31 ;  /* 0x0000091f0600b986 */ /* 0x0001e2000c101124 */
[----:B------:R-:W-:Y:S05]  /*2700*/  @P5 BRA `(.L_x_55) ;  /* 0x00000000000c5947 */ /* 0x000fea0003800000 */
[----:B------:R-:W1:Y:S02]  /*2710*/  LDG.E.U8 R164, desc[UR36][R2.64+0x10] ;  /* 0x0000102402a47981 */ /* 0x000e64000c1e1100 */
[----:B-1----:R-:W-:-:S05]  /*2720*/  PRMT R11, R164, 0x8880, RZ ;  /* 0x00008880a40b7816 */ /* 0x002fca00000000ff */
[----:B------:R-:W-:-:S07]  /*2730*/  IMAD R10, R11, R152, RZ ;  /* 0x000000980b0a7224 */ /* 0x000fce00078e02ff */
.L_x_55:
[----:B------:R-:W-:Y:S05]  /*2740*/  BSYNC B1 ;  /* 0x0000000000017941 */ /* 0x000fea0003800000 */
.L_x_54:
[----:B-1----:R-:W-:Y:S01]  /*2750*/  @!P5 IMAD R11, R32, R153, R10 ;  /* 0x00000099200bd224 */ /* 0x002fe200078e020a */
[----:B------:R-:W-:Y:S04]  /*2760*/  BSSY B1, `(.L_x_56) ;  /* 0x0000006000017945 */ /* 0x000fe80003800000 */
[----:B------:R1:W-:Y:S01]  /*2770*/  @!P5 STG.E.U8 desc[UR36][R4.64+0x10], R11 ;  /* 0x0000100b0400d986 */ /* 0x0003e2000c101124 */
[----:B------:R-:W-:Y:S05]  /*2780*/  @P2 BRA `(.L_x_57) ;  /* 0x00000000000c2947 */ /* 0x000fea0003800000 */
[----:B------:R-:W1:Y:S02]  /*2790*/  LDG.E.U8 R164, desc[UR36][R2.64+0x11] ;  /* 0x0000112402a47981 */ /* 0x000e64000c1e1100 */
[----:B-1----:R-:W-:-:S05]  /*27a0*/  PRMT R11, R164, 0x8880, RZ ;  /* 0x00008880a40b7816 */ /* 0x002fca00000000ff */
[----:B------:R-:W-:-:S07]  /*27b0*/  IMAD R10, R11, R152, RZ ;  /* 0x000000980b0a7224 */ /* 0x000fce00078e02ff */
.L_x_57:
[----:B------:R-:W-:Y:S05]  /*27c0*/  BSYNC B1 ;  /* 0x0000000000017941 */ /* 0x000fea0003800000 */
.L_x_56:
        /* <DEDUP_REMOVED lines=11> */
.L_x_59:
[----:B------:R-:W-:Y:S05]  /*2880*/  BSYNC B1 ;  /* 0x0000000000017941 */ /* 0x000fea0003800000 */
.L_x_58:
[----:B-1----:R-:W-:Y:S01]  /*2890*/  @!P4 IMAD R11, R34, R153, R10 ;  /* 0x00000099220bc224 */ /* 0x002fe200078e020a */
[----:B------:R-:W-:Y:S04]  /*28a0*/  BSSY B1, `(.L_x_60) ;  /* 0x0000006000017945 */ /* 0x000fe80003800000 */
[----:B------:R1:W-:Y:S01]  /*28b0*/  @!P4 STG.E.U8 desc[UR36][R6.64+0x10], R11 ;  /* 0x0000100b0600c986 */ /* 0x0003e2000c101124 */
[----:B------:R-:W-:Y:S05]  /*28c0*/  @P3 BRA `(.L_x_61) ;  /* 0x00000000000c3947 */ /* 0x000fea0003800000 */
[----:B------:R-:W1:Y:S02]  /*28d0*/  LDG.E.U8 R164, desc[UR36][R8.64+0x11] ;  /* 0x0000112408a47981 */ /* 0x000e64000c1e1100 */
[----:B-1----:R-:W-:-:S05]  /*28e0*/  PRMT R11, R164, 0x8880, RZ ;  /* 0x00008880a40b7816 */ /* 0x002fca00000000ff */
[----:B------:R-:W-:-:S07]  /*28f0*/  IMAD R10, R11, R152, RZ ;  /* 0x000000980b0a7224 */ /* 0x000fce00078e02ff */
.L_x_61:
[----:B------:R-:W-:Y:S05]  /*2900*/  BSYNC B1 ;  /* 0x0000000000017941 */ /* 0x000fea0003800000 */
.L_x_60:
[----:B------:R-:W-:Y:S01]  /*2910*/  @!P3 IMAD R35, R35, R153, R10 ;  /* 0x000000992323b224 */ /* 0x000fe200078e020a */
[----:B------:R-:W-:Y:S04]  /*2920*/  BSSY B1, `(.L_x_62) ;  /* 0x0000006000017945 */ /* 0x000fe80003800000 */
[----:B------:R0:W-:Y:S01]  /*2930*/  @!P3 STG.E.U8 desc[UR36][R6.64+0x11], R35 ;  /* 0x000011230600b986 */ /* 0x0001e2000c101124 */
[----:B------:R-:W-:Y:S05]  /*2940*/  @P5 BRA `(.L_x_63) ;  /* 0x00000000000c5947 */ /* 0x000fea0003800000 */
[----:B------:R-:W1:Y:S02]  /*2950*/  LDG.E.U8 R164, desc[UR36][R2.64+0x18] ;  /* 0x0000182402a47981 */ /* 0x000e64000c1e1100 */
[----:B-1----:R-:W-:-:S05]  /*2960*/  PRMT R11, R164, 0x8880, RZ ;  /* 0x00008880a40b7816 */ /* 0x002fca00000000ff */
[----:B------:R-:W-:-:S07]  /*2970*/  IMAD R10, R11, R152, RZ ;  /* 0x000000980b0a7224 */ /* 0x000fce00078e02ff */
.L_x_63:
[----:B------:R-:W-:Y:S05]  /*2980*/  BSYNC B1 ;  /* 0x0000000000017941 */ /* 0x000fea0003800000 */
.L_x_62:
[----:B-1----:R-:W-:Y:S01]  /*2990*/  @!P5 IMAD R11, R36, R153, R10 ;  /* 0x00000099240bd224 */ /* 0x002fe200078e020a */
[----:B------:R-:W-:Y:S04]  /*29a0*/  BSSY B1, `(.L_x_64) ;  /* 0x0000006000017945 */ /* 0x000fe80003800000 */
[----:B------:R1:W-:Y:S01]  /*29b0*/  @!P5 STG.E.U8 desc[UR36][R4.64+0x18], R11 ;  /* 0x0000180b0400d986 */ /* 0x0003e2000c101124 */
[----:B------:R-:W-:Y:S05]  /*29c0*/  @P2 BRA `(.L_x_65) ;  /* 0x00000000000c2947 */ /* 0x000fea0003800000 */
[----:B------:R-:W1:Y:S02]  /*29d0*/  LDG.E.U8 R164, desc[UR36][R2.64+0x19] ;  /* 0x0000192402a47981 */ /* 0x000e64000c1e1100 */
[----:B-1----:R-:W-:-:S05]  /*29e0*/  PRMT R11, R164, 0x8880, RZ ;  /* 0x00008880a40b7816 */ /* 0x002fca00000000ff */
[----:B------:R-:W-:-:S07]  /*29f0*/  IMAD R10, R11, R152, RZ ;  /* 0x000000980b0a7224 */ /* 0x000fce00078e02ff */
.L_x_65:
[----:B------:R-:W-:Y:S05]  /*2a00*/  BSYNC B1 ;  /* 0x0000000000017941 */ /* 0x000fea0003800000 */
.L_x_64:
        /* <DEDUP_REMOVED lines=11> */
.L_x_67:
[----:B------:R-:W-:Y:S05]  /*2ac0*/  BSYNC B1 ;  /* 0x0000000000017941 */ /* 0x000fea0003800000 */
.L_x_66:
[----:B-1----:R-:W-:Y:S01]  /*2ad0*/  @!P4 IMAD R11, R38, R153, R10 ;  /* 0x00000099260bc224 */ /* 0x002fe200078e020a */
[----:B------:R-:W-:Y:S04]  /*2ae0*/  BSSY B1, `(.L_x_68) ;  /* 0x0000006000017945 */ /* 0x000fe80003800000 */
[----:B------:R1:W-:Y:S01]  /*2af0*/  @!P4 STG.E.U8 desc[UR36][R6.64+0x18], R11 ;  /* 0x0000180b0600c986 */ /* 0x0003e2000c101124 */
[----:B------:R-:W-:Y:S05]  /*2b00*/  @P3 BRA `(.L_x_69) ;  /* 0x00000000000c3947 */ /* 0x000fea0003800000 */
[----:B------:R-:W1:Y:S02]  /*2b10*/  LDG.E.U8 R164, desc[UR36][R8.64+0x19] ;  /* 0x0000192408a47981 */ /* 0x000e64000c1e1100 */
[----:B-1----:R-:W-:-:S05]  /*2b20*/  PRMT R11, R164, 0x8880, RZ ;  /* 0x00008880a40b7816 */ /* 0x002fca00000000ff */
[----:B------:R-:W-:-:S07]  /*2b30*/  IMAD R10, R11, R152, RZ ;  /* 0x000000980b0a7224 */ /* 0x000fce00078e02ff */
.L_x_69:
[----:B------:R-:W-:Y:S05]  /*2b40*/  BSYNC B1 ;  /* 0x0000000000017941 */ /* 0x000fea0003800000 */
.L_x_68:
[----:B------:R-:W-:Y:S01]  /*2b50*/  @!P3 IMAD R39, R39, R153, R10 ;  /* 0x000000992727b224 */ /* 0x000fe200078e020a */
[----:B------:R-:W-:Y:S04]  /*2b60*/  BSSY B1, `(.L_x_70) ;  /* 0x0000006000017945 */ /* 0x000fe80003800000 */
[----:B------:R0:W-:Y:S01]  /*2b70*/  @!P3 STG.E.U8 desc[UR36][R6.64+0x19], R39 ;  /* 0x000019270600b986 */ /* 0x0001e2000c101124 */
[----:B------:R-:W-:Y:S05]  /*2b80*/  @P5 BRA `(.L_x_71) ;  /* 0x00000000000c5947 */ /* 0x000fea0003800000 */
[----:B------:R-:W1:Y:S02]  /*2b90*/  LDG.E.U8 R164, desc[UR36][R2.64+0x20] ;  /* 0x0000202402a47981 */ /* 0x000e64000c1e1100 */
[----:B-1----:R-:W-:-:S05]  /*2ba0*/  PRMT R11, R164, 0x8880, RZ ;  /* 0x00008880a40b7816 */ /* 0x002fca00000000ff */
[----:B------:R-:W-:-:S07]  /*2bb0*/  IMAD R10, R11, R152, RZ ;  /* 0x000000980b0a7224 */ /* 0x000fce00078e02ff */
.L_x_71:
[----:B------:R-:W-:Y:S05]  /*2bc0*/  BSYNC B1 ;  /* 0x0000000000017941 */ /* 0x000fea0003800000 */
.L_x_70:
[----:B-1----:R-:W-:Y:S01]  /*2bd0*/  @!P5 IMAD R11, R40, R153, R10 ;  /* 0x00000099280bd224 */ /* 0x002fe200078e020a */
[----:B------:R-:W-:Y:S04]  /*2be0*/  BSSY B1, `(.L_x_72) ;  /* 0x0000006000017945 */ /* 0x000fe80003800000 */
[----:B------:R1:W-:Y:S01]  /*2bf0*/  @!P5 STG.E.U8 desc[UR36][R4.64+0x20], R11 ;  /* 0x0000200b0400d986 */ /* 0x0003e2000c101124 */
[----:B------:R-:W-:Y:S05]  /*2c00*/  @P2 BRA `(.L_x_73) ;  /* 0x00000000000c2947 */ /* 0x000fea0003800000 */
[----:B------:R-:W1:Y:S02]  /*2c10*/  LDG.E.U8 R164, desc[UR36][R2.64+0x21] ;  /* 0x0000212402a47981 */ /* 0x000e64000c1e1100 */
[----:B-1----:R-:W-:-:S05]  /*2c20*/  PRMT R11, R164, 0x8880, RZ ;  /* 0x00008880a40b7816 */ /* 0x002fca00000000ff */
[----:B------:R-:W-:-:S07]  /*2c30*/  IMAD R10, R11, R152, RZ ;  /* 0x000000980b0a7224 */ /* 0x000fce00078e02ff */
.L_x_73:
[----:B------:R-:W-:Y:S05]  /*2c40*/  BSYNC B1 ;  /* 0x0000000000017941 */ /* 0x000fea0003800000 */
.L_x_72:
        /* <DEDUP_REMOVED lines=11> */
.L_x_75:
[----:B------:R-:W-:Y:S05]  /*2d00*/  BSYNC B1 ;  /* 0x0000000000017941 */ /* 0x000fea0003800000 */
.L_x_74:
[----:B-1----:R-:W-:Y:S01]  /*2d10*/  @!P4 IMAD R11, R42, R153, R10 ;  /* 0x000000992a0bc224 */ /* 0x002fe200078e020a */
[----:B------:R-:W-:Y:S04]  /*2d20*/  BSSY B1, `(.L_x_76) ;  /* 0x0000006000017945 */ /* 0x000fe80003800000 */
[----:B------:R1:W-:Y:S01]  /*2d30*/  @!P4 STG.E.U8 desc[UR36][R6.64+0x20], R11 ;  /* 0x0000200b0600c986 */ /* 0x0003e2000c101124 */
[----:B------:R-:W-:Y:S05]  /*2d40*/  @P3 BRA `(.L_x_77) ;  /* 0x00000000000c3947 */ /* 0x000fea0003800000 */
[----:B------:R-:W1:Y:S02]  /*2d50*/  LDG.E.U8 R164, desc[UR36][R8.64+0x21] ;  /* 0x0000212408a47981 */ /* 0x000e64000c1e1100 */
[----:B-1----:R-:W-:-:S05]  /*2d60*/  PRMT R11, R164, 0x8880, RZ ;  /* 0x00008880a40b7816 */ /* 0x002fca00000000ff */
[----:B------:R-:W-:-:S07]  /*2d70*/  IMAD R10, R11, R152, RZ ;  /* 0x000000980b0a7224 */ /* 0x000fce00078e02ff */
.L_x_77:
[----:B------:R-:W-:Y:S05]  /*2d80*/  BSYNC B1 ;  /* 0x0000000000017941 */ /* 0x000fea0003800000 */
.L_x_76:
[----:B------:R-:W-:Y:S01]  /*2d90*/  @!P3 IMAD R43, R43, R153, R10 ;  /* 0x000000992b2bb224 */ /* 0x000fe200078e020a */
[----:B------:R-:W-:Y:S04]  /*2da0*/  BSSY B1, `(.L_x_78) ;  /* 0x0000006000017945 */ /* 0x000fe80003800000 */
[----:B------:R0:W-:Y:S01]  /*2db0*/  @!P3 STG.E.U8 desc[UR36][R6.64+0x21], R43 ;  /* 0x0000212b0600b986 */ /* 0x0001e2000c101124 */
[----:B------:R-:W-:Y:S05]  /*2dc0*/  @P5 BRA `(.L_x_79) ;  /* 0x00000000000c5947 */ /* 0x000fea0003800000 */
[----:B------:R-:W1:Y:S02]  /*2dd0*/  LDG.E.U8 R164, desc[UR36][R2.64+0x28] ;  /* 0x0000282402a47981 */ /* 0x000e64000c1e1100 */
[----:B-1----:R-:W-:-:S05]  /*2de0*/  PRMT R11, R164, 0x8880, RZ ;  /* 0x00008880a40b7816 */ /* 0x002fca00000000ff */
[----:B------:R-:W-:-:S07]  /*2df0*/  IMAD R10, R11, R152, RZ ;  /* 0x000000980b0a7224 */ /* 0x000fce00078e02ff */
.L_x_79:
[----:B------:R-:W-:Y:S05]  /*2e00*/  BSYNC B1 ;  /* 0x0000000000017941 */ /* 0x000fea0003800000 */
.L_x_78:
[----:B-1----:R-:W-:Y:S01]  /*2e10*/  @!P5 IMAD R11, R44, R153, R10 ;  /* 0x000000992c0bd224 */ /* 0x002fe200078e020a */
[----:B------:R-:W-:Y:S04]  /*2e20*/  BSSY B1, `(.L_x_80) ;  /* 0x0000006000017945 */ /* 0x000fe80003800000 */
[----:B------:R1:W-:Y:S01]  /*2e30*/  @!P5 STG.E.U8 desc[UR36][R4.64+0x28], R11 ;  /* 0x0000280b0400d986 */ /* 0x0003e2000c101124 */
[----:B------:R-:W-:Y:S05]  /*2e40*/  @P2 BRA `(.L_x_81) ;  /* 0x00000000000c2947 */ /* 0x000fea0003800000 */
[----:B------:R-:W1:Y:S02]  /*2e50*/  LDG.E.U8 R164, desc[UR36][R2.64+0x29] ;  /* 0x0000292402a47981 */ /* 0x000e64000c1e1100 */
[----:B-1----:R-:W-:-:S05]  /*2e60*/  PRMT R11, R164, 0x8880, RZ ;  /* 0x00008880a40b7816 */ /* 0x002fca00000000ff */
[----:B------:R-:W-:-:S07]  /*2e70*/  IMAD R10, R11, R152, RZ ;  /* 0x000000980b0a7224 */ /* 0x000fce00078e02ff */
.L_x_81:
[----:B------:R-:W-:Y:S05]  /*2e80*/  BSYNC B1 ;  /* 0x0000000000017941 */ /* 0x000fea0003800000 */
.L_x_80:
        /* <DEDUP_REMOVED lines=11> */
.L_x_83:
[----:B------:R-:W-:Y:S05]  /*2f40*/  BSYNC B1 ;  /* 0x0000000000017941 */ /* 0x000fea0003800000 */
.L_x_82:
[----:B-1----:R-:W-:Y:S01]  /*2f50*/  @!P4 IMAD R11, R46, R153, R10 ;  /* 0x000000992e0bc224 */ /* 0x002fe200078e020a */
[----:B------:R-:W-:Y:S04]  /*2f60*/  BSSY B1, `(.L_x_84) ;  /* 0x0000006000017945 */ /* 0x000fe80003800000 */
[----:B------:R1:W-:Y:S01]  /*2f70*/  @!P4 STG.E.U8 desc[UR36][R6.64+0x28], R11 ;  /* 0x0000280b0600c986 */ /* 0x0003e2000c101124 */
[----:B------:R-:W-:Y:S05]  /*2f80*/  @P3 BRA `(.L_x_85) ;  /* 0x00000000000c3947 */ /* 0x000fea0003800000 */
[----:B------:R-:W1:Y:S02]  /*2f90*/  LDG.E.U8 R164, desc[UR36][R8.64+0x29] ;  /* 0x0000292408a47981 */ /* 0x000e64000c1e1100 */
[----:B-1----:R-:W-:-:S05]  /*2fa0*/  PRMT R11, R164, 0x8880, RZ ;  /* 0x00008880a40b7816 */ /* 0x002fca00000000ff */
[----:B------:R-:W-:-:S07]  /*2fb0*/  IMAD R10, R11, R152, RZ ;  /* 0x000000980b0a7224 */ /* 0x000fce00078e02ff */
.L_x_85:
[----:B------:R-:W-:Y:S05]  /*2fc0*/  BSYNC B1 ;  /* 0x0000000000017941 */ /* 0x000fea0003800000 */
.L_x_84:
[----:B------:R-:W-:Y:S01]  /*2fd0*/  @!P3 IMAD R47, R47, R153, R10 ;  /* 0x000000992f2fb224 */ /* 0x000fe200078e020a */
[----:B------:R-:W-:Y:S04]  /*2fe0*/  BSSY B1, `(.L_x_86) ;  /* 0x0000006000017945 */ /* 0x000fe80003800000 */
[----:B------:R0:W-:Y:S01]  /*2ff0*/  @!P3 STG.E.U8 desc[UR36][R6.64+0x29], R47 ;  /* 0x0000292f0600b986 */ /* 0x0001e2000c101124 */
[----:B------:R-:W-:Y:S05]  /*3000*/  @P5 BRA `(.L_x_87) ;  /* 0x00000000000c5947 */ /* 0x000fea0003800000 */
[----:B------:R-:W1:Y:S02]  /*3010*/  LDG.E.U8 R164, desc[UR36][R2.64+0x30] ;  /* 0x0000302402a47981 */ /* 0x000e64000c1e1100 */
[----:B-1----:R-:W-:-:S05]  /*3020*/  PRMT R11, R164, 0x8880, RZ ;  /* 0x00008880a40b7816 */ /* 0x002fca00000000ff */
[----:B------:R-:W-:-:S07]  /*3030*/  IMAD R10, R11, R152, RZ ;  /* 0x000000980b0a7224 */ /* 0x000fce00078e02ff */
.L_x_87:
[----:B------:R-:W-:Y:S05]  /*3040*/  BSYNC B1 ;  /* 0x0000000000017941 */ /* 0x000fea0003800000 */
.L_x_86:
[----:B-1----:R-:W-:Y:S01]  /*3050*/  @!P5 IMAD R11, R48, R153, R10 ;  /* 0x00000099300bd224 */ /* 0x002fe200078e020a */
[----:B------:R-:W-:Y:S04]  /*3060*/  BSSY B1, `(.L_x_88) ;  /* 0x0000006000017945 */ /* 0x000fe80003800000 */
[----:B------:R1:W-:Y:S01]  /*3070*/  @!P5 STG.E.U8 desc[UR36][R4.64+0x30], R11 ;  /* 0x0000300b0400d986 */ /* 0x0003e2000c101124 */
[----:B------:R-:W-:Y:S05]  /*3080*/  @P2 BRA `(.L_x_89) ;  /* 0x00000000000c2947 */ /* 0x000fea0003800000 */
[----:B------:R-:W1:Y:S02]  /*3090*/  LDG.E.U8 R164, desc[UR36][R2.64+0x31] ;  /* 0x0000312402a47981 */ /* 0x000e64000c1e1100 */
[----:B-1----:R-:W-:-:S05]  /*30a0*/  PRMT R11, R164, 0x8880, RZ ;  /* 0x00008880a40b7816 */ /* 0x002fca00000000ff */
[----:B------:R-:W-:-:S07]  /*30b0*/  IMAD R10, R11, R152, RZ ;  /* 0x000000980b0a7224 */ /* 0x000fce00078e02ff */
.L_x_89:
[----:B------:R-:W-:Y:S05]  /*30c0*/  BSYNC B1 ;  /* 0x0000000000017941 */ /* 0x000fea0003800000 */
.L_x_88:
        /* <DEDUP_REMOVED lines=11> */
.L_x_91:
[----:B------:R-:W-:Y:S05]  /*3180*/  BSYNC B1 ;  /* 0x0000000000017941 */ /* 0x000fea0003800000 */
.L_x_90:
[----:B-1----:R-:W-:Y:S01]  /*3190*/  @!P4 IMAD R11, R50, R153, R10 ;  /* 0x00000099320bc224 */ /* 0x002fe200078e020a */
[----:B------:R-:W-:Y:S04]  /*31a0*/  BSSY B1, `(.L_x_92) ;  /* 0x0000006000017945 */ /* 0x000fe80003800000 */
[----:B------:R1:W-:Y:S01]  /*31b0*/  @!P4 STG.E.U8 desc[UR36][R6.64+0x30], R11 ;  /* 0x0000300b0600c986 */ /* 0x0003e2000c101124 */
[----:B------:R-:W-:Y:S05]  /*31c0*/  @P3 BRA `(.L_x_93) ;  /* 0x00000000000c3947 */ /* 0x000fea0003800000 */
[----:B------:R-:W1:Y:S02]  /*31d0*/  LDG.E.U8 R164, desc[UR36][R8.64+0x31] ;  /* 0x0000312408a47981 */ /* 0x000e64000c1e1100 */
[----:B-1----:R-:W-:-:S05]  /*31e0*/  PRMT R11, R164, 0x8880, RZ ;  /* 0x00008880a40b7816 */ /* 0x002fca00000000ff */
[----:B------:R-:W-:-:S07]  /*31f0*/  IMAD R10, R11, R152, RZ ;  /* 0x000000980b0a7224 */ /* 0x000fce00078e02ff */
.L_x_93:
[----:B------:R-:W-:Y:S05]  /*3200*/  BSYNC B1 ;  /* 0x0000000000017941 */ /* 0x000fea0003800000 */
.L_x_92:
[----:B------:R-:W-:Y:S01]  /*3210*/  @!P3 IMAD R51, R51, R153, R10 ;  /* 0x000000993333b224 */ /* 0x000fe200078e020a */
[----:B------:R-:W-:Y:S04]  /*3220*/  BSSY B1, `(.L_x_94) ;  /* 0x0000006000017945 */ /* 0x000fe80003800000 */
[----:B------:R0:W-:Y:S01]  /*3230*/  @!P3 STG.E.U8 desc[UR36][R6.64+0x31], R51 ;  /* 0x000031330600b986 */ /* 0x0001e2000c101124 */
[----:B------:R-:W-:Y:S05]  /*3240*/  @P5 BRA `(.L_x_95) ;  /* 0x00000000000c5947 */ /* 0x000fea0003800000 */
[----:B------:R-:W1:Y:S02]  /*3250*/  LDG.E.U8 R164, desc[UR36][R2.64+0x38] ;  /* 0x0000382402a47981 */ /* 0x000e64000c1e1100 */
[----:B-1----:R-:W-:-:S05]  /*3260*/  PRMT R11, R164, 0x8880, RZ ;  /* 0x00008880a40b7816 */ /* 0x002fca00000000ff */
[----:B------:R-:W-:-:S07]  /*3270*/  IMAD R10, R11, R152, RZ ;  /* 0x000000980b0a7224 */ /* 0x000fce00078e02ff */
.L_x_95:
[----:B------:R-:W-:Y:S05]  /*3280*/  BSYNC B1 ;  /* 0x0000000000017941 */ /* 0x000fea0003800000 */
.L_x_94:
[----:B-1----:R-:W-:Y:S01]  /*3290*/  @!P5 IMAD R11, R52, R153, R10 ;  /* 0x00000099340bd224 */ /* 0x002fe200078e020a */
[----:B------:R-:W-:Y:S04]  /*32a0*/  BSSY B1, `(.L_x_96) ;  /* 0x0000006000017945 */ /* 0x000fe80003800000 */
[----:B------:R1:W-:Y:S01]  /*32b0*/  @!P5 STG.E.U8 desc[UR36][R4.64+0x38], R11 ;  /* 0x0000380b0400d986 */ /* 0x0003e2000c101124 */
[----:B------:R-:W-:Y:S05]  /*32c0*/  @P2 BRA `(.L_x_97) ;  /* 0x00000000000c2947 */ /* 0x000fea0003800000 */
[----:B------:R-:W1:Y:S02]  /*32d0*/  LDG.E.U8 R164, desc[UR36][R2.64+0x39] ;  /* 0x0000392402a47981 */ /* 0x000e64000c1e1100 */
[----:B-1----:R-:W-:-:S05]  /*32e0*/  PRMT R11, R164, 0x8880, RZ ;  /* 0x00008880a40b7816 */ /* 0x002fca00000000ff */
[----:B------:R-:W-:-:S07]  /*32f0*/  IMAD R10, R11, R152, RZ ;  /* 0x000000980b0a7224 */ /* 0x000fce00078e02ff */
.L_x_97:
[----:B------:R-:W-:Y:S05]  /*3300*/  BSYNC B1 ;  /* 0x0000000000017941 */ /* 0x000fea0003800000 */
.L_x_96:
        /* <DEDUP_REMOVED lines=11> */
.L_x_99:
[----:B------:R-:W-:Y:S05]  /*33c0*/  BSYNC B1 ;  /* 0x0000000000017941 */ /* 0x000fea0003800000 */
.L_x_98:
[----:B-1----:R-:W-:Y:S01]  /*33d0*/  @!P4 IMAD R11, R54, R153, R10 ;  /* 0x00000099360bc224 */ /* 0x002fe200078e020a */
[----:B------:R-:W-:Y:S04]  /*33e0*/  BSSY B1, `(.L_x_100) ;  /* 0x0000006000017945 */ /* 0x000fe80003800000 */
[----:B------:R1:W-:Y:S01]  /*33f0*/  @!P4 STG.E.U8 desc[UR36][R6.64+0x38], R11 ;  /* 0x0000380b0600c986 */ /* 0x0003e2000c101124 */
[----:B------:R-:W-:Y:S05]  /*3400*/  @P3 BRA `(.L_x_101) ;  /* 0x00000000000c3947 */ /* 0x000fea0003800000 */
[----:B------:R-:W1:Y:S02]  /*3410*/  LDG.E.U8 R164, desc[UR36][R8.64+0x39] ;  /* 0x0000392408a47981 */ /* 0x000e64000c1e1100 */
[----:B-1----:R-:W-:-:S05]  /*3420*/  PRMT R11, R164, 0x8880, RZ ;  /* 0x00008880a40b7816 */ /* 0x002fca00000000ff */
[----:B------:R-:W-:-:S07]  /*3430*/  IMAD R10, R11, R152, RZ ;  /* 0x000000980b0a7224 */ /* 0x000fce00078e02ff */
.L_x_101:
[----:B------:R-:W-:Y:S05]  /*3440*/  BSYNC B1 ;  /* 0x0000000000017941 */ /* 0x000fea0003800000 */
.L_x_100:
[----:B------:R-:W-:Y:S01]  /*3450*/  @!P3 IMAD R55, R55, R153, R10 ;  /* 0x000000993737b224 */ /* 0x000fe200078e020a */
[----:B------:R-:W-:Y:S04]  /*3460*/  BSSY B1, `(.L_x_102) ;  /* 0x0000006000017945 */ /* 0x000fe80003800000 */
[----:B------:R0:W-:Y:S01]  /*3470*/  @!P3 STG.E.U8 desc[UR36][R6.64+0x39], R55 ;  /* 0x000039370600b986 */ /* 0x0001e2000c101124 */
[----:B------:R-:W-:Y:S05]  /*3480*/  @P5 BRA `(.L_x_103) ;  /* 0x00000000000c5947 */ /* 0x000fea0003800000 */
[----:B------:R-:W1:Y:S02]  /*3490*/  LDG.E.U8 R164, desc[UR36][R2.64+0x40] ;  /* 0x0000402402a47981 */ /* 0x000e64000c1e1100 */
[----:B-1----:R-:W-:-:S05]  /*34a0*/  PRMT R11, R164, 0x8880, RZ ;  /* 0x00008880a40b7816 */ /* 0x002fca00000000ff */
[----:B------:R-:W-:-:S07]  /*34b0*/  IMAD R10, R11, R152, RZ ;  /* 0x000000980b0a7224 */ /* 0x000fce00078e02ff */
.L_x_103:
[----:B------:R-:W-:Y:S05]  /*34c0*/  BSYNC B1 ;  /* 0x0000000000017941 */ /* 0x000fea0003800000 */
.L_x_102:
[----:B-1----:R-:W-:Y:S01]  /*34d0*/  @!P5 IMAD R11, R56, R153, R10 ;  /* 0x00000099380bd224 */ /* 0x002fe200078e020a */
[----:B------:R-:W-:Y:S04]  /*34e0*/  BSSY B1, `(.L_x_104) ;  /* 0x0000006000017945 */ /* 0x000fe80003800000 */
[----:B------:R1:W-:Y:S01]  /*34f0*/  @!P5 STG.E.U8 desc[UR36][R4.64+0x40], R11 ;  /* 0x0000400b0400d986 */ /* 0x0003e2000c101124 */
[----:B------:R-:W-:Y:S05]  /*3500*/  @P2 BRA `(.L_x_105) ;  /* 0x00000000000c2947 */ /* 0x000fea0003800000 */
[----:B------:R-:W1:Y:S02]  /*3510*/  LDG.E.U8 R164, desc[UR36][R2.64+0x41] ;  /* 0x0000412402a47981 */ /* 0x000e64000c1e1100 */
[----:B-1----:R-:W-:-:S05]  /*3520*/  PRMT R11, R164, 0x8880, RZ ;  /* 0x00008880a40b7816 */ /* 0x002fca00000000ff */
[----:B------:R-:W-:-:S07]  /*3530*/  IMAD R10, R11, R152, RZ ;  /* 0x000000980b0a7224 */ /* 0x000fce00078e02ff */
.L_x_105:
[----:B------:R-:W-:Y:S05]  /*3540*/  BSYNC B1 ;  /* 0x0000000000017941 */ /* 0x000fea0003800000 */
.L_x_104:
        /* <DEDUP_REMOVED lines=11> */
.L_x_107:
[----:B------:R-:W-:Y:S05]  /*3600*/  BSYNC B1 ;  /* 0x0000000000017941 */ /* 0x000fea0003800000 */
.L_x_106:
[----:B-1----:R-:W-:Y:S01]  /*3610*/  @!P4 IMAD R11, R58, R153, R10 ;  /* 0x000000993a0bc224 */ /* 0x002fe200078e020a */
[----:B------:R-:W-:Y:S04]  /*3620*/  BSSY B1, `(.L_x_108) ;  /* 0x0000006000017945 */ /* 0x000fe80003800000 */
[----:B------:R1:W-:Y:S01]  /*3630*/  @!P4 STG.E.U8 desc[UR36][R6.64+0x40], R11 ;  /* 0x0000400b0600c986 */ /* 0x0003e2000c101124 */
[----:B------:R-:W-:Y:S05]  /*3640*/  @P3 BRA `(.L_x_109) ;  /* 0x00000000000c3947 */ /* 0x000fea0003800000 */
[----:B------:R-:W1:Y:S02]  /*3650*/  LDG.E.U8 R164, desc[UR36][R8.64+0x41] ;  /* 0x0000412408a47981 */ /* 0x000e64000c1e1100 */
[----:B-1----:R-:W-:-:S05]  /*3660*/  PRMT R11, R164, 0x8880, RZ ;  /* 0x00008880a40b7816 */ /* 0x002fca00000000ff */
[----:B------:R-:W-:-:S07]  /*3670*/  IMAD R10, R11, R152, RZ ;  /* 0x000000980b0a7224 */ /* 0x000fce00078e02ff */
.L_x_109:
[----:B------:R-:W-:Y:S05]  /*3680*/  BSYNC B1 ;  /* 0x0000000000017941 */ /* 0x000fea0003800000 */
.L_x_108:
[----:B------:R-:W-:Y:S01]  /*3690*/  @!P3 IMAD R59, R59, R153, R10 ;  /* 0x000000993b3bb224 */ /* 0x000fe200078e020a */
[----:B------:R-:W-:Y:S04]  /*36a0*/  BSSY B1, `(.L_x_110) ;  /* 0x0000006000017945 */ /* 0x000fe80003800000 */
[----:B------:R0:W-:Y:S01]  /*36b0*/  @!P3 STG.E.U8 desc[UR36][R6.64+0x41], R59 ;  /* 0x0000413b0600b986 */ /* 0x0001e2000c101124 */
[----:B------:R-:W-:Y:S05]  /*36c0*/  @P5 BRA `(.L_x_111) ;  /* 0x00000000000c5947 */ /* 0x000fea0003800000 */
[----:B------:R-:W1:Y:S02]  /*36d0*/  LDG.E.U8 R164, desc[UR36][R2.64+0x48] ;  /* 0x0000482402a47981 */ /* 0x000e64000c1e1100 */
[----:B-1----:R-:W-:-:S05]  /*36e0*/  PRMT R11, R164, 0x8880, RZ ;  /* 0x00008880a40b7816 */ /* 0x002fca00000000ff */
[----:B------:R-:W-:-:S07]  /*36f0*/  IMAD R10, R11, R152, RZ ;  /* 0x000000980b0a7224 */ /* 0x000fce00078e02ff */
.L_x_111:
[----:B------:R-:W-:Y:S05]  /*3700*/  BSYNC B1 ;  /* 0x0000000000017941 */ /* 0x000fea0003800000 */
.L_x_110:
[----:B-1----:R-:W-:Y:S01]  /*3710*/  @!P5 IMAD R11, R60, R153, R10 ;  /* 0x000000993c0bd224 */ /* 0x002fe200078e020a */
[----:B------:R-:W-:Y:S04]  /*3720*/  BSSY B1, `(.L_x_112) ;  /* 0x0000006000017945 */ /* 0x000fe80003800000 */
[----:B------:R1:W-:Y:S01]  /*3730*/  @!P5 STG.E.U8 desc[UR36][R4.64+0x48], R11 ;  /* 0x0000480b0400d986 */ /* 0x0003e2000c101124 */
[----:B------:R-:W-:Y:S05]  /*3740*/  @P2 BRA `(.L_x_113) ;  /* 0x00000000000c2947 */ /* 0x000fea0003800000 */
[----:B------:R-:W1:Y:S02]  /*3750*/  LDG.E.U8 R164, desc[UR36][R2.64+0x49] ;  /* 0x0000492402a47981 */ /* 0x000e64000c1e1100 */
[----:B-1----:R-:W-:-:S05]  /*3760*/  PRMT R11, R164, 0x8880, RZ ;  /* 0x00008880a40b7816 */ /* 0x002fca00000000ff */
[----:B------:R-:W-:-:S07]  /*3770*/  IMAD R10, R11, R152, RZ ;  /* 0x000000980b0a7224 */ /* 0x000fce00078e02ff */
.L_x_113:
[----:B------:R-:W-:Y:S05]  /*3780*/  BSYNC B1 ;  /* 0x0000000000017941 */ /* 0x000fea0003800000 */
.L_x_112:
        /* <DEDUP_REMOVED lines=11> */
.L_x_115:
[----:B------:R-:W-:Y:S05]  /*3840*/  BSYNC B1 ;  /* 0x0000000000017941 */ /* 0x000fea0003800000 */
.L_x_114:
[----:B-1----:R-:W-:Y:S01]  /*3850*/  @!P4 IMAD R11, R62, R153, R10 ;  /* 0x000000993e0bc224 */ /* 0x002fe200078e020a */
[----:B------:R-:W-:Y:S04]  /*3860*/  BSSY B1, `(.L_x_116) ;  /* 0x0000006000017945 */ /* 0x000fe80003800000 */
[----:B------:R1:W-:Y:S01]  /*3870*/  @!P4 STG.E.U8 desc[UR36][R6.64+0x48], R11 ;  /* 0x0000480b0600c986 */ /* 0x0003e2000c101124 */
[----:B------:R-:W-:Y:S05]  /*3880*/  @P3 BRA `(.L_x_117) ;  /* 0x00000000000c3947 */ /* 0x000fea0003800000 */
[----:B------:R-:W1:Y:S02]  /*3890*/  LDG.E.U8 R164, desc[UR36][R8.64+0x49] ;  /* 0x0000492408a47981 */ /* 0x000e64000c1e1100 */
[----:B-1----:R-:W-:-:S05]  /*38a0*/  PRMT R11, R164, 0x8880, RZ ;  /* 0x00008880a40b7816 */ /* 0x002fca00000000ff */
[----:B------:R-:W-:-:S07]  /*38b0*/  IMAD R10, R11, R152, RZ ;  /* 0x000000980b0a7224 */ /* 0x000fce00078e02ff */
.L_x_117:
[----:B------:R-:W-:Y:S05]  /*38c0*/  BSYNC B1 ;  /* 0x0000000000017941 */ /* 0x000fea0003800000 */
.L_x_116:
[----:B------:R-:W-:Y:S01]  /*38d0*/  @!P3 IMAD R63, R63, R153, R10 ;  /* 0x000000993f3fb224 */ /* 0x000fe200078e020a */
[----:B------:R-:W-:Y:S04]  /*38e0*/  BSSY B1, `(.L_x_118) ;  /* 0x0000006000017945 */ /* 0x000fe80003800000 */
[----:B------:R0:W-:Y:S01]  /*38f0*/  @!P3 STG.E.U8 desc[UR36][R6.64+0x49], R63 ;  /* 0x0000493f0600b986 */ /* 0x0001e2000c101124 */
[----:B------:R-:W-:Y:S05]  /*3900*/  @P5 BRA `(.L_x_119) ;  /* 0x00000000000c5947 */ /* 0x000fea0003800000 */
[----:B------:R-:W1:Y:S02]  /*3910*/  LDG.E.U8 R164, desc[UR36][R2.64+0x50] ;  /* 0x0000502402a47981 */ /* 0x000e64000c1e1100 */
[----:B-1----:R-:W-:-:S05]  /*3920*/  PRMT R11, R164, 0x8880, RZ ;  /* 0x00008880a40b7816 */ /* 0x002fca00000000ff */
[----:B------:R-:W-:-:S07]  /*3930*/  IMAD R10, R11, R152, RZ ;  /* 0x000000980b0a7224 */ /* 0x000fce00078e02ff */
.L_x_119:
[----:B------:R-:W-:Y:S05]  /*3940*/  BSYNC B1 ;  /* 0x0000000000017941 */ /* 0x000fea0003800000 */
.L_x_118:
[----:B-1----:R-:W-:Y:S01]  /*3950*/  @!P5 IMAD R11, R64, R153, R10 ;  /* 0x00000099400bd224 */ /* 0x002fe200078e020a */
[----:B------:R-:W-:Y:S04]  /*3960*/  BSSY B1, `(.L_x_120) ;  /* 0x0000006000017945 */ /* 0x000fe80003800000 */
[----:B------:R1:W-:Y:S01]  /*3970*/  @!P5 STG.E.U8 desc[UR36][R4.64+0x50], R11 ;  /* 0x0000500b0400d986 */ /* 0x0003e2000c101124 */
[----:B------:R-:W-:Y:S05]  /*3980*/  @P2 BRA `(.L_x_121) ;  /* 0x00000000000c2947 */ /* 0x000fea0003800000 */
[----:B------:R-:W1:Y:S02]  /*3990*/  LDG.E.U8 R164, desc[UR36][R2.64+0x51] ;  /* 0x0000512402a47981 */ /* 0x000e64000c1e1100 */
[----:B-1----:R-:W-:-:S05]  /*39a0*/  PRMT R11, R164, 0x8880, RZ ;  /* 0x00008880a40b7816 */ /* 0x002fca00000000ff */
[----:B------:R-:W-:-:S07]  /*39b0*/  IMAD R10, R11, R152, RZ ;  /* 0x000000980b0a7224 */ /* 0x000fce00078e02ff */
.L_x_121:
[----:B------:R-:W-:Y:S05]  /*39c0*/  BSYNC B1 ;  /* 0x0000000000017941 */ /* 0x000fea0003800000 */
.L_x_120:
        /* <DEDUP_REMOVED lines=11> */
.L_x_123:
[----:B------:R-:W-:Y:S05]  /*3a80*/  BSYNC B1 ;  /* 0x0000000000017941 */ /* 0x000fea0003800000 */
.L_x_122:
[----:B-1----:R-:W-:Y:S01]  /*3a90*/  @!P4 IMAD R11, R66, R153, R10 ;  /* 0x00000099420bc224 */ /* 0x002fe200078e020a */
[----:B------:R-:W-:Y:S04]  /*3aa0*/  BSSY B1, `(.L_x_124) ;  /* 0x0000006000017945 */ /* 0x000fe80003800000 */
[----:B------:R1:W-:Y:S01]  /*3ab0*/  @!P4 STG.E.U8 desc[UR36][R6.64+0x50], R11 ;  /* 0x0000500b0600c986 */ /* 0x0003e2000c101124 */
[----:B------:R-:W-:Y:S05]  /*3ac0*/  @P3 BRA `(.L_x_125) ;  /* 0x00000000000c3947 */ /* 0x000fea0003800000 */
[----:B------:R-:W1:Y:S02]  /*3ad0*/  LDG.E.U8 R164, desc[UR36][R8.64+0x51] ;  /* 0x0000512408a47981 */ /* 0x000e64000c1e1100 */
[----:B-1----:R-:W-:-:S05]  /*3ae0*/  PRMT R11, R164, 0x8880, RZ ;  /* 0x00008880a40b7816 */ /* 0x002fca00000000ff */
[----:B------:R-:W-:-:S07]  /*3af0*/  IMAD R10, R11, R152, RZ ;  /* 0x000000980b0a7224 */ /* 0x000fce00078e02ff */
.L_x_125:
[----:B------:R-:W-:Y:S05]  /*3b00*/  BSYNC B1 ;  /* 0x0000000000017941 */ /* 0x000fea0003800000 */
.L_x_124:
[----:B------:R-:W-:Y:S01]  /*3b10*/  @!P3 IMAD R67, R67, R153, R10 ;  /* 0x000000994343b224 */ /* 0x000fe200078e020a */
[----:B------:R-:W-:Y:S04]  /*3b20*/  BSSY B1, `(.L_x_126) ;  /* 0x0000006000017945 */ /* 0x000fe80003800000 */
[----:B------:R0:W-:Y:S01]  /*3b30*/  @!P3 STG.E.U8 desc[UR36][R6.64+0x51], R67 ;  /* 0x000051430600b986 */ /* 0x0001e2000c101124 */
[----:B------:R-:W-:Y:S05]  /*3b40*/  @P5 BRA `(.L_x_127) ;  /* 0x00000000000c5947 */ /* 0x000fea0003800000 */
[----:B------:R-:W1:Y:S02]  /*3b50*/  LDG.E.U8 R164, desc[UR36][R2.64+0x58] ;  /* 0x0000582402a47981 */ /* 0x000e64000c1e1100 */
[----:B-1----:R-:W-:-:S05]  /*3b60*/  PRMT R11, R164, 0x8880, RZ ;  /* 0x00008880a40b7816 */ /* 0x002fca00000000ff */
[----:B------:R-:W-:-:S07]  /*3b70*/  IMAD R10, R11, R152, RZ ;  /* 0x000000980b0a7224 */ /* 0x000fce00078e02ff */
.L_x_127:
[----:B------:R-:W-:Y:S05]  /*3b80*/  BSYNC B1 ;  /* 0x0000000000017941 */ /* 0x000fea0003800000 */
.L_x_126:
[----:B-1----:R-:W-:Y:S01]  /*3b90*/  @!P5 IMAD R11, R68, R153, R10 ;  /* 0x00000099440bd224 */ /* 0x002fe200078e020a */
[----:B------:R-:W-:Y:S04]  /*3ba0*/  BSSY B1, `(.L_x_128) ;  /* 0x0000006000017945 */ /* 0x000fe80003800000 */
[----:B------:R1:W-:Y:S01]  /*3bb0*/  @!P5 STG.E.U8 desc[UR36][R4.64+0x58], R11 ;  /* 0x0000580b0400d986 */ /* 0x0003e2000c101124 */
[----:B------:R-:W-:Y:S05]  /*3bc0*/  @P2 BRA `(.L_x_129) ;  /* 0x00000000000c2947 */ /* 0x000fea0003800000 */
[----:B------:R-:W1:Y:S02]  /*3bd0*/  LDG.E.U8 R164, desc[UR36][R2.64+0x59] ;  /* 0x0000592402a47981 */ /* 0x000e64000c1e1100 */
[----:B-1----:R-:W-:-:S05]  /*3be0*/  PRMT R11, R164, 0x8880, RZ ;  /* 0x00008880a40b7816 */ /* 0x002fca00000000ff */
[----:B------:R-:W-:-:S07]  /*3bf0*/  IMAD R10, R11, R152, RZ ;  /* 0x000000980b0a7224 */ /* 0x000fce00078e02ff */
.L_x_129:
[----:B------:R-:W-:Y:S05]  /*3c00*/  BSYNC B1 ;  /* 0x0000000000017941 */ /* 0x000fea0003800000 */
.L_x_128:
        /* <DEDUP_REMOVED lines=11> */
.L_x_131:
[----:B------:R-:W-:Y:S05]  /*3cc0*/  BSYNC B1 ;  /* 0x0000000000017941 */ /* 0x000fea0003800000 */
.L_x_130:
[----:B-1----:R-:W-:Y:S01]  /*3cd0*/  @!P4 IMAD R11, R70, R153, R10 ;  /* 0x00000099460bc224 */ /* 0x002fe200078e020a */
[----:B------:R-:W-:Y:S04]  /*3ce0*/  BSSY B1, `(.L_x_132) ;  /* 0x0000006000017945 */ /* 0x000fe80003800000 */
[----:B------:R1:W-:Y:S01]  /*3cf0*/  @!P4 STG.E.U8 desc[UR36][R6.64+0x58], R11 ;  /* 0x0000580b0600c986 */ /* 0x0003e2000c101124 */
[----:B------:R-:W-:Y:S05]  /*3d00*/  @P3 BRA `(.L_x_133) ;  /* 0x00000000000c3947 */ /* 0x000fea0003800000 */
[----:B------:R-:W1:Y:S02]  /*3d10*/  LDG.E.U8 R164, desc[UR36][R8.64+0x59] ;  /* 0x0000592408a47981 */ /* 0x000e64000c1e1100 */
[----:B-1----:R-:W-:-:S05]  /*3d20*/  PRMT R11, R164, 0x8880, RZ ;  /* 0x00008880a40b7816 */ /* 0x002fca00000000ff */
[----:B------:R-:W-:-:S07]  /*3d30*/  IMAD R10, R11, R152, RZ ;  /* 0x000000980b0a7224 */ /* 0x000fce00078e02ff */
.L_x_133:
[----:B------:R-:W-:Y:S05]  /*3d40*/  BSYNC B1 ;  /* 0x0000000000017941 */ /* 0x000fea0003800000 */
.L_x_132:
[----:B------:R-:W-:Y:S01]  /*3d50*/  @!P3 IMAD R71, R71, R153, R10 ;  /* 0x000000994747b224 */ /* 0x000fe200078e020a */
[----:B------:R-:W-:Y:S04]  /*3d60*/  BSSY B1, `(.L_x_134) ;  /* 0x0000006000017945 */ /* 0x000fe80003800000 */
[----:B------:R0:W-:Y:S01]  /*3d70*/  @!P3 STG.E.U8 desc[UR36][R6.64+0x59], R71 ;  /* 0x000059470600b986 */ /* 0x0001e2000c101124 */
[----:B------:R-:W-:Y:S05]  /*3d80*/  @P5 BRA `(.L_x_135) ;  /* 0x00000000000c5947 */ /* 0x000fea0003800000 */
[----:B------:R-:W1:Y:S02]  /*3d90*/  LDG.E.U8 R164, desc[UR36][R2.64+0x60] ;  /* 0x0000602402a47981 */ /* 0x000e64000c1e1100 */
[----:B-1----:R-:W-:-:S05]  /*3da0*/  PRMT R11, R164, 0x8880, RZ ;  /* 0x00008880a40b7816 */ /* 0x002fca00000000ff */
[----:B------:R-:W-:-:S07]  /*3db0*/  IMAD R10, R11, R152, RZ ;  /* 0x000000980b0a7224 */ /* 0x000fce00078e02ff */
.L_x_135:
[----:B------:R-:W-:Y:S05]  /*3dc0*/  BSYNC B1 ;  /* 0x0000000000017941 */ /* 0x000fea0003800000 */
.L_x_134:
[----:B-1----:R-:W-:Y:S01]  /*3dd0*/  @!P5 IMAD R11, R72, R153, R10 ;  /* 0x00000099480bd224 */ /* 0x002fe200078e020a */
[----:B------:R-:W-:Y:S04]  /*3de0*/  BSSY B1, `(.L_x_136) ;  /* 0x0000006000017945 */ /* 0x000fe80003800000 */
[----:B------:R1:W-:Y:S01]  /*3df0*/  @!P5 STG.E.U8 desc[UR36][R4.64+0x60], R11 ;  /* 0x0000600b0400d986 */ /* 0x0003e2000c101124 */
[----:B------:R-:W-:Y:S05]  /*3e00*/  @P2 BRA `(.L_x_137) ;  /* 0x00000000000c2947 */ /* 0x000fea0003800000 */
[----:B------:R-:W1:Y:S02]  /*3e10*/  LDG.E.U8 R164, desc[UR36][R2.64+0x61] ;  /* 0x0000612402a47981 */ /* 0x000e64000c1e1100 */
[----:B-1----:R-:W-:-:S05]  /*3e20*/  PRMT R11, R164, 0x8880, RZ ;  /* 0x00008880a40b7816 */ /* 0x002fca00000000ff */
[----:B------:R-:W-:-:S07]  /*3e30*/  IMAD R10, R11, R152, RZ ;  /* 0x000000980b0a7224 */ /* 0x000fce00078e02ff */
.L_x_137:
[----:B------:R-:W-:Y:S05]  /*3e40*/  BSYNC B1 ;  /* 0x0000000000017941 */ /* 0x000fea0003800000 */
.L_x_136:
        /* <DEDUP_REMOVED lines=11> */
.L_x_139:
[----:B------:R-:W-:Y:S05]  /*3f00*/  BSYNC B1 ;  /* 0x0000000000017941 */ /* 0x000fea0003800000 */
.L_x_138:
[----:B-1----:R-:W-:Y:S01]  /*3f10*/  @!P4 IMAD R11, R74, R153, R10 ;  /* 0x000000994a0bc224 */ /* 0x002fe200078e020a */
[----:B------:R-:W-:Y:S04]  /*3f20*/  BSSY B1, `(.L_x_140) ;  /* 0x0000006000017945 */ /* 0x000fe80003800000 */
[----:B------:R1:W-:Y:S01]  /*3f30*/  @!P4 STG.E.U8 desc[UR36][R6.64+0x60], R11 ;  /* 0x0000600b0600c986 */ /* 0x0003e2000c101124 */
[----:B------:R-:W-:Y:S05]  /*3f40*/  @P3 BRA `(.L_x_141) ;  /* 0x00000000000c3947 */ /* 0x000fea0003800000 */
[----:B------:R-:W1:Y:S02]  /*3f50*/  LDG.E.U8 R164, desc[UR36][R8.64+0x61] ;  /* 0x0000612408a47981 */ /* 0x000e64000c1e1100 */
[----:B-1----:R-:W-:-:S05]  /*3f60*/  PRMT R11, R164, 0x8880, RZ ;  /* 0x00008880a40b7816 */ /* 0x002fca00000000ff */
[----:B------:R-:W-:-:S07]  /*3f70*/  IMAD R10, R11, R152, RZ ;  /* 0x000000980b0a7224 */ /* 0x000fce00078e02ff */
.L_x_141:
[----:B------:R-:W-:Y:S05]  /*3f80*/  BSYNC B1 ;  /* 0x0000000000017941 */ /* 0x000fea0003800000 */
.L_x_140:
[----:B------:R-:W-:Y:S01]  /*3f90*/  @!P3 IMAD R75, R75, R153, R10 ;  /* 0x000000994b4bb224 */ /* 0x000fe200078e020a */
[----:B------:R-:W-:Y:S04]  /*3fa0*/  BSSY B1, `(.L_x_142) ;  /* 0x0000006000017945 */ /* 0x000fe80003800000 */
[----:B------:R0:W-:Y:S01]  /*3fb0*/  @!P3 STG.E.U8 desc[UR36][R6.64+0x61], R75 ;  /* 0x0000614b0600b986 */ /* 0x0001e2000c101124 */
[----:B------:R-:W-:Y:S05]  /*3fc0*/  @P5 BRA `(.L_x_143) ;  /* 0x00000000000c5947 */ /* 0x000fea0003800000 */
[----:B------:R-:W1:Y:S02]  /*3fd0*/  LDG.E.U8 R164, desc[UR36][R2.64+0x68] ;  /* 0x0000682402a47981 */ /* 0x000e64000c1e1100 */
[----:B-1----:R-:W-:-:S05]  /*3fe0*/  PRMT R11, R164, 0x8880, RZ ;  /* 0x00008880a40b7816 */ /* 0x002fca00000000ff */
[----:B------:R-:W-:-:S07]  /*3ff0*/  IMAD R10, R11, R152, RZ ;  /* 0x000000980b0a7224 */ /* 0x000fce00078e02ff */
.L_x_143:
[----:B------:R-:W-:Y:S05]  /*4000*/  BSYNC B1 ;  /* 0x0000000000017941 */ /* 0x000fea0003800000 */
.L_x_142:
[----:B-1----:R-:W-:Y:S01]  /*4010*/  @!P5 IMAD R11, R76, R153, R10 ;  /* 0x000000994c0bd224 */ /* 0x002fe200078e020a */
[----:B------:R-:W-:Y:S04]  /*4020*/  BSSY B1, `(.L_x_144) ;  /* 0x0000006000017945 */ /* 0x000fe80003800000 */
[----:B------:R1:W-:Y:S01]  /*4030*/  @!P5 STG.E.U8 desc[UR36][R4.64+0x68], R11 ;  /* 0x0000680b0400d986 */ /* 0x0003e2000c101124 */
[----:B------:R-:W-:Y:S05]  /*4040*/  @P2 BRA `(.L_x_145) ;  /* 0x00000000000c2947 */ /* 0x000fea0003800000 */
[----:B------:R-:W1:Y:S02]  /*4050*/  LDG.E.U8 R164, desc[UR36][R2.64+0x69] ;  /* 0x0000692402a47981 */ /* 0x000e64000c1e1100 */
[----:B-1----:R-:W-:-:S05]  /*4060*/  PRMT R11, R164, 0x8880, RZ ;  /* 0x00008880a40b7816 */ /* 0x002fca00000000ff */
[----:B------:R-:W-:-:S07]  /*4070*/  IMAD R10, R11, R152, RZ ;  /* 0x000000980b0a7224 */ /* 0x000fce00078e02ff */
.L_x_145:
[----:B------:R-:W-:Y:S05]  /*4080*/  BSYNC B1 ;  /* 0x0000000000017941 */ /* 0x000fea0003800000 */
.L_x_144:
        /* <DEDUP_REMOVED lines=11> */
.L_x_147:
[----:B------:R-:W-:Y:S05]  /*4140*/  BSYNC B1 ;  /* 0x0000000000017941 */ /* 0x000fea0003800000 */
.L_x_146:
[----:B-1----:R-:W-:Y:S01]  /*4150*/  @!P4 IMAD R11, R78, R153, R10 ;  /* 0x000000994e0bc224 */ /* 0x002fe200078e020a */
[----:B------:R-:W-:Y:S04]  /*4160*/  BSSY B1, `(.L_x_148) ;  /* 0x0000006000017945 */ /* 0x000fe80003800000 */
[----:B------:R1:W-:Y:S01]  /*4170*/  @!P4 STG.E.U8 desc[UR36][R6.64+0x68], R11 ;  /* 0x0000680b0600c986 */ /* 0x0003e2000c101124 */
[----:B------:R-:W-:Y:S05]  /*4180*/  @P3 BRA `(.L_x_149) ;  /* 0x00000000000c3947 */ /* 0x000fea0003800000 */
[----:B------:R-:W1:Y:S02]  /*4190*/  LDG.E.U8 R164, desc[UR36][R8.64+0x69] ;  /* 0x0000692408a47981 */ /* 0x000e64000c1e1100 */
[----:B-1----:R-:W-:-:S05]  /*41a0*/  PRMT R11, R164, 0x8880, RZ ;  /* 0x00008880a40b7816 */ /* 0x002fca00000000ff */
[----:B------:R-:W-:-:S07]  /*41b0*/  IMAD R10, R11, R152, RZ ;  /* 0x000000980b0a7224 */ /* 0x000fce00078e02ff */
.L_x_149:
[----:B------:R-:W-:Y:S05]  /*41c0*/  BSYNC B1 ;  /* 0x0000000000017941 */ /* 0x000fea0003800000 */
.L_x_148:
[----:B------:R-:W-:Y:S01]  /*41d0*/  @!P3 IMAD R79, R79, R153, R10 ;  /* 0x000000994f4fb224 */ /* 0x000fe200078e020a */
[----:B------:R-:W-:Y:S04]  /*41e0*/  BSSY B1, `(.L_x_150) ;  /* 0x0000006000017945 */ /* 0x000fe80003800000 */
[----:B------:R0:W-:Y:S01]  /*41f0*/  @!P3 STG.E.U8 desc[UR36][R6.64+0x69], R79 ;  /* 0x0000694f0600b986 */ /* 0x0001e2000c101124 */
[----:B------:R-:W-:Y:S05]  /*4200*/  @P5 BRA `(.L_x_151) ;  /* 0x00000000000c5947 */ /* 0x000fea0003800000 */
[----:B------:R-:W1:Y:S02]  /*4210*/  LDG.E.U8 R164, desc[UR36][R2.64+0x70] ;  /* 0x0000702402a47981 */ /* 0x000e64000c1e1100 */
[----:B-1----:R-:W-:-:S05]  /*4220*/  PRMT R11, R164, 0x8880, RZ ;  /* 0x00008880a40b7816 */ /* 0x002fca00000000ff */
[----:B------:R-:W-:-:S07]  /*4230*/  IMAD R10, R11, R152, RZ ;  /* 0x000000980b0a7224 */ /* 0x000fce00078e02ff */
.L_x_151:
[----:B------:R-:W-:Y:S05]  /*4240*/  BSYNC B1 ;  /* 0x0000000000017941 */ /* 0x000fea0003800000 */
.L_x_150:
[----:B-1----:R-:W-:Y:S01]  /*4250*/  @!P5 IMAD R11, R80, R153, R10 ;  /* 0x00000099500bd224 */ /* 0x002fe200078e020a */
[----:B------:R-:W-:Y:S04]  /*4260*/  BSSY B1, `(.L_x_152) ;  /* 0x0000006000017945 */ /* 0x000fe80003800000 */
[----:B------:R1:W-:Y:S01]  /*4270*/  @!P5 STG.E.U8 desc[UR36][R4.64+0x70], R11 ;  /* 0x0000700b0400d986 */ /* 0x0003e2000c101124 */
[----:B------:R-:W-:Y:S05]  /*4280*/  @P2 BRA `(.L_x_153) ;  /* 0x00000000000c2947 */ /* 0x000fea0003800000 */
[----:B------:R-:W1:Y:S02]  /*4290*/  LDG.E.U8 R164, desc[UR36][R2.64+0x71] ;  /* 0x0000712402a47981 */ /* 0x000e64000c1e1100 */
[----:B-1----:R-:W-:-:S05]  /*42a0*/  PRMT R11, R164, 0x8880, RZ ;  /* 0x00008880a40b7816 */ /* 0x002fca00000000ff */
[----:B------:R-:W-:-:S07]  /*42b0*/  IMAD R10, R11, R152, RZ ;  /* 0x000000980b0a7224 */ /* 0x000fce00078e02ff */
.L_x_153:
[----:B------:R-:W-:Y:S05]  /*42c0*/  BSYNC B1 ;  /* 0x0000000000017941 */ /* 0x000fea0003800000 */
.L_x_152:
        /* <DEDUP_REMOVED lines=11> */
.L_x_155:
[----:B------:R-:W-:Y:S05]  /*4380*/  BSYNC B1 ;  /* 0x0000000000017941 */ /* 0x000fea0003800000 */
.L_x_154:
[----:B-1----:R-:W-:Y:S01]  /*4390*/  @!P4 IMAD R11, R82, R153, R10 ;  /* 0x00000099520bc224 */ /* 0x002fe200078e020a */
[----:B------:R-:W-:Y:S04]  /*43a0*/  BSSY B1, `(.L_x_156) ;  /* 0x0000006000017945 */ /* 0x000fe80003800000 */
[----:B------:R1:W-:Y:S01]  /*43b0*/  @!P4 STG.E.U8 desc[UR36][R6.64+0x70], R11 ;  /* 0x0000700b0600c986 */ /* 0x0003e2000c101124 */
[----:B------:R-:W-:Y:S05]  /*43c0*/  @P3 BRA `(.L_x_157) ;  /* 0x00000000000c3947 */ /* 0x000fea0003800000 */
[----:B------:R-:W1:Y:S02]  /*43d0*/  LDG.E.U8 R164, desc[UR36][R8.64+0x71] ;  /* 0x0000712408a47981 */ /* 0x000e64000c1e1100 */
[----:B-1----:R-:W-:-:S05]  /*43e0*/  PRMT R11, R164, 0x8880, RZ ;  /* 0x00008880a40b7816 */ /* 0x002fca00000000ff */
[----:B------:R-:W-:-:S07]  /*43f0*/  IMAD R10, R11, R152, RZ ;  /* 0x000000980b0a7224 */ /* 0x000fce00078e02ff */
.L_x_157:
[----:B------:R-:W-:Y:S05]  /*4400*/  BSYNC B1 ;  /* 0x0000000000017941 */ /* 0x000fea0003800000 */
.L_x_156:
[----:B------:R-:W-:Y:S01]  /*4410*/  @!P3 IMAD R83, R83, R153, R10 ;  /* 0x000000995353b224 */ /* 0x000fe200078e020a */
[----:B------:R-:W-:Y:S04]  /*4420*/  BSSY B1, `(.L_x_158) ;  /* 0x0000006000017945 */ /* 0x000fe80003800000 */
[----:B------:R0:W-:Y:S01]  /*4430*/  @!P3 STG.E.U8 desc[UR36][R6.64+0x71], R83 ;  /* 0x000071530600b986 */ /* 0x0001e2000c101124 */
[----:B------:R-:W-:Y:S05]  /*4440*/  @P5 BRA `(.L_x_159) ;  /* 0x00000000000c5947 */ /* 0x000fea0003800000 */
[----:B------:R-:W1:Y:S02]  /*4450*/  LDG.E.U8 R164, desc[UR36][R2.64+0x78] ;  /* 0x0000782402a47981 */ /* 0x000e64000c1e1100 */
[----:B-1----:R-:W-:-:S05]  /*4460*/  PRMT R11, R164, 0x8880, RZ ;  /* 0x00008880a40b7816 */ /* 0x002fca00000000ff */
[----:B------:R-:W-:-:S07]  /*4470*/  IMAD R10, R11, R152, RZ ;  /* 0x000000980b0a7224 */ /* 0x000fce00078e02ff */
.L_x_159:
[----:B------:R-:W-:Y:S05]  /*4480*/  BSYNC B1 ;  /* 0x0000000000017941 */ /* 0x000fea0003800000 */
.L_x_158:
[----:B-1----:R-:W-:Y:S01]  /*4490*/  @!P5 IMAD R11, R84, R153, R10 ;  /* 0x00000099540bd224 */ /* 0x002fe200078e020a */
[----:B------:R-:W-:Y:S04]  /*44a0*/  BSSY B1, `(.L_x_160) ;  /* 0x0000006000017945 */ /* 0x000fe80003800000 */
[----:B------:R1:W-:Y:S01]  /*44b0*/  @!P5 STG.E.U8 desc[UR36][R4.64+0x78], R11 ;  /* 0x0000780b0400d986 */ /* 0x0003e2000c101124 */
[----:B------:R-:W-:Y:S05]  /*44c0*/  @P2 BRA `(.L_x_161) ;  /* 0x00000000000c2947 */ /* 0x000fea0003800000 */
[----:B------:R-:W1:Y:S02]  /*44d0*/  LDG.E.U8 R164, desc[UR36][R2.64+0x79] ;  /* 0x0000792402a47981 */ /* 0x000e64000c1e1100 */
[----:B-1----:R-:W-:-:S05]  /*44e0*/  PRMT R11, R164, 0x8880, RZ ;  /* 0x00008880a40b7816 */ /* 0x002fca00000000ff */
[----:B------:R-:W-:-:S07]  /*44f0*/  IMAD R10, R11, R152, RZ ;  /* 0x000000980b0a7224 */ /* 0x000fce00078e02ff */
.L_x_161:
[----:B------:R-:W-:Y:S05]  /*4500*/  BSYNC B1 ;  /* 0x0000000000017941 */ /* 0x000fea0003800000 */
.L_x_160:
        /* <DEDUP_REMOVED lines=11> */
.L_x_163:
[----:B------:R-:W-:Y:S05]  /*45c0*/  BSYNC B1 ;  /* 0x0000000000017941 */ /* 0x000fea0003800000 */
.L_x_162:
[----:B-1----:R-:W-:Y:S01]  /*45d0*/  @!P4 IMAD R11, R86, R153, R10 ;  /* 0x00000099560bc224 */ /* 0x002fe200078e020a */
[----:B------:R-:W-:Y:S04]  /*45e0*/  BSSY B1, `(.L_x_164) ;  /* 0x0000006000017945 */ /* 0x000fe80003800000 */
[----:B------:R1:W-:Y:S01]  /*45f0*/  @!P4 STG.E.U8 desc[UR36][R6.64+0x78], R11 ;  /* 0x0000780b0600c986 */ /* 0x0003e2000c101124 */
[----:B------:R-:W-:Y:S05]  /*4600*/  @P3 BRA `(.L_x_165) ;  /* 0x00000000000c3947 */ /* 0x000fea0003800000 */
[----:B------:R-:W1:Y:S02]  /*4610*/  LDG.E.U8 R164, desc[UR36][R8.64+0x79] ;  /* 0x0000792408a47981 */ /* 0x000e64000c1e1100 */
[----:B-1----:R-:W-:-:S05]  /*4620*/  PRMT R11, R164, 0x8880, RZ ;  /* 0x00008880a40b7816 */ /* 0x002fca00000000ff */
[----:B------:R-:W-:-:S07]  /*4630*/  IMAD R10, R11, R152, RZ ;  /* 0x000000980b0a7224 */ /* 0x000fce00078e02ff */
.L_x_165:
[----:B------:R-:W-:Y:S05]  /*4640*/  BSYNC B1 ;  /* 0x0000000000017941 */ /* 0x000fea0003800000 */
.L_x_164:
[----:B------:R-:W-:Y:S01]  /*4650*/  @!P3 IMAD R87, R87, R153, R10 ;  /* 0x000000995757b224 */ /* 0x000fe200078e020a */
[----:B------:R-:W-:Y:S04]  /*4660*/  BSSY B1, `(.L_x_166) ;  /* 0x0000006000017945 */ /* 0x000fe80003800000 */
[----:B------:R0:W-:Y:S01]  /*4670*/  @!P3 STG.E.U8 desc[UR36][R6.64+0x79], R87 ;  /* 0x000079570600b986 */ /* 0x0001e2000c101124 */
[----:B------:R-:W-:Y:S05]  /*4680*/  @P5 BRA `(.L_x_167) ;  /* 0x00000000000c5947 */ /* 0x000fea0003800000 */
[----:B------:R-:W1:Y:S02]  /*4690*/  LDG.E.U8 R164, desc[UR36][R2.64+0x80] ;  /* 0x0000802402a47981 */ /* 0x000e64000c1e1100 */
[----:B-1----:R-:W-:-:S05]  /*46a0*/  PRMT R11, R164, 0x8880, RZ ;  /* 0x00008880a40b7816 */ /* 0x002fca00000000ff */
[----:B------:R-:W-:-:S07]  /*46b0*/  IMAD R10, R11, R152, RZ ;  /* 0x000000980b0a7224 */ /* 0x000fce00078e02ff */
.L_x_167:
[----:B------:R-:W-:Y:S05]  /*46c0*/  BSYNC B1 ;  /* 0x0000000000017941 */ /* 0x000fea0003800000 */
.L_x_166:
[----:B-1----:R-:W-:Y:S01]  /*46d0*/  @!P5 IMAD R11, R88, R153, R10 ;  /* 0x00000099580bd224 */ /* 0x002fe200078e020a */
[----:B------:R-:W-:Y:S04]  /*46e0*/  BSSY B1, `(.L_x_168) ;  /* 0x0000006000017945 */ /* 0x000fe80003800000 */
[----:B------:R1:W-:Y:S01]  /*46f0*/  @!P5 STG.E.U8 desc[UR36][R4.64+0x80], R11 ;  /* 0x0000800b0400d986 */ /* 0x0003e2000c101124 */
[----:B------:R-:W-:Y:S05]  /*4700*/  @P2 BRA `(.L_x_169) ;  /* 0x00000000000c2947 */ /* 0x000fea0003800000 */
[----:B------:R-:W1:Y:S02]  /*4710*/  LDG.E.U8 R164, desc[UR36][R2.64+0x81] ;  /* 0x0000812402a47981 */ /* 0x000e64000c1e1100 */
[----:B-1----:R-:W-:-:S05]  /*4720*/  PRMT R11, R164, 0x8880, RZ ;  /* 0x00008880a40b7816 */ /* 0x002fca00000000ff */
[----:B------:R-:W-:-:S07]  /*4730*/  IMAD R10, R11, R152, RZ ;  /* 0x000000980b0a7224 */ /* 0x000fce00078e02ff */
.L_x_169:
[----:B------:R-:W-:Y:S05]  /*4740*/  BSYNC B1 ;  /* 0x0000000000017941 */ /* 0x000fea0003800000 */
.L_x_168:
        /* <DEDUP_REMOVED lines=11> */
.L_x_171:
[----:B------:R-:W-:Y:S05]  /*4800*/  BSYNC B1 ;  /* 0x0000000000017941 */ /* 0x000fea0003800000 */
.L_x_170:
[----:B-1----:R-:W-:Y:S01]  /*4810*/  @!P4 IMAD R11, R90, R153, R10 ;  /* 0x000000995a0bc224 */ /* 0x002fe200078e020a */
[----:B------:R-:W-:Y:S04]  /*4820*/  BSSY B1, `(.L_x_172) ;  /* 0x0000006000017945 */ /* 0x000fe80003800000 */
[----:B------:R1:W-:Y:S01]  /*4830*/  @!P4 STG.E.U8 desc[UR36][R6.64+0x80], R11 ;  /* 0x0000800b0600c986 */ /* 0x0003e2000c101124 */
[----:B------:R-:W-:Y:S05]  /*4840*/  @P3 BRA `(.L_x_173) ;  /* 0x00000000000c3947 */ /* 0x000fea0003800000 */
[----:B------:R-:W1:Y:S02]  /*4850*/  LDG.E.U8 R164, desc[UR36][R8.64+0x81] ;  /* 0x0000812408a47981 */ /* 0x000e64000c1e1100 */
[----:B-1----:R-:W-:-:S05]  /*4860*/  PRMT R11, R164, 0x8880, RZ ;  /* 0x00008880a40b7816 */ /* 0x002fca00000000ff */
[----:B------:R-:W-:-:S07]  /*4870*/  IMAD R10, R11, R152, RZ ;  /* 0x000000980b0a7224 */ /* 0x000fce00078e02ff */
.L_x_173:
[----:B------:R-:W-:Y:S05]  /*4880*/  BSYNC B1 ;  /* 0x0000000000017941 */ /* 0x000fea0003800000 */
.L_x_172:
[----:B------:R-:W-:Y:S01]  /*4890*/  @!P3 IMAD R91, R91, R153, R10 ;  /* 0x000000995b5bb224 */ /* 0x000fe200078e020a */
[----:B------:R-:W-:Y:S04]  /*48a0*/  BSSY B1, `(.L_x_174) ;  /* 0x0000006000017945 */ /* 0x000fe80003800000 */
[----:B------:R0:W-:Y:S01]  /*48b0*/  @!P3 STG.E.U8 desc[UR36][R6.64+0x81], R91 ;  /* 0x0000815b0600b986 */ /* 0x0001e2000c101124 */
[----:B------:R-:W-:Y:S05]  /*48c0*/  @P5 BRA `(.L_x_175) ;  /* 0x00000000000c5947 */ /* 0x000fea0003800000 */
[----:B------:R-:W1:Y:S02]  /*48d0*/  LDG.E.U8 R164, desc[UR36][R2.64+0x88] ;  /* 0x0000882402a47981 */ /* 0x000e64000c1e1100 */
[----:B-1----:R-:W-:-:S05]  /*48e0*/  PRMT R11, R164, 0x8880, RZ ;  /* 0x00008880a40b7816 */ /* 0x002fca00000000ff */
[----:B------:R-:W-:-:S07]  /*48f0*/  IMAD R10, R11, R152, RZ ;  /* 0x000000980b0a7224 */ /* 0x000fce00078e02ff */
.L_x_175:
[----:B------:R-:W-:Y:S05]  /*4900*/  BSYNC B1 ;  /* 0x0000000000017941 */ /* 0x000fea0003800000 */
.L_x_174:
[----:B-1----:R-:W-:Y:S01]  /*4910*/  @!P5 IMAD R11, R92, R153, R10 ;  /* 0x000000995c0bd224 */ /* 0x002fe200078e020a */
[----:B------:R-:W-:Y:S04]  /*4920*/  BSSY B1, `(.L_x_176) ;  /* 0x0000006000017945 */ /* 0x000fe80003800000 */
[----:B------:R1:W-:Y:S01]  /*4930*/  @!P5 STG.E.U8 desc[UR36][R4.64+0x88], R11 ;  /* 0x0000880b0400d986 */ /* 0x0003e2000c101124 */
[----:B------:R-:W-:Y:S05]  /*4940*/  @P2 BRA `(.L_x_177) ;  /* 0x00000000000c2947 */ /* 0x000fea0003800000 */
[----:B------:R-:W1:Y:S02]  /*4950*/  LDG.E.U8 R164, desc[UR36][R2.64+0x89] ;  /* 0x0000892402a47981 */ /* 0x000e64000c1e1100 */
[----:B-1----:R-:W-:-:S05]  /*4960*/  PRMT R11, R164, 0x8880, RZ ;  /* 0x00008880a40b7816 */ /* 0x002fca00000000ff */
[----:B------:R-:W-:-:S07]  /*4970*/  IMAD R10, R11, R152, RZ ;  /* 0x000000980b0a7224 */ /* 0x000fce00078e02ff */
.L_x_177:
[----:B------:R-:W-:Y:S05]  /*4980*/  BSYNC B1 ;  /* 0x0000000000017941 */ /* 0x000fea0003800000 */
.L_x_176:
        /* <DEDUP_REMOVED lines=11> */
.L_x_179:
[----:B------:R-:W-:Y:S05]  /*4a40*/  BSYNC B1 ;  /* 0x0000000000017941 */ /* 0x000fea0003800000 */
.L_x_178:
[----:B-1----:R-:W-:Y:S01]  /*4a50*/  @!P4 IMAD R11, R94, R153, R10 ;  /* 0x000000995e0bc224 */ /* 0x002fe200078e020a */
[----:B------:R-:W-:Y:S04]  /*4a60*/  BSSY B1, `(.L_x_180) ;  /* 0x0000006000017945 */ /* 0x000fe80003800000 */
[----:B------:R1:W-:Y:S01]  /*4a70*/  @!P4 STG.E.U8 desc[UR36][R6.64+0x88], R11 ;  /* 0x0000880b0600c986 */ /* 0x0003e2000c101124 */
[----:B------:R-:W-:Y:S05]  /*4a80*/  @P3 BRA `(.L_x_181) ;  /* 0x00000000000c3947 */ /* 0x000fea0003800000 */
[----:B------:R-:W1:Y:S02]  /*4a90*/  LDG.E.U8 R164, desc[UR36][R8.64+0x89] ;  /* 0x0000892408a47981 */ /* 0x000e64000c1e1100 */
[----:B-1----:R-:W-:-:S05]  /*4aa0*/  PRMT R11, R164, 0x8880, RZ ;  /* 0x00008880a40b7816 */ /* 0x002fca00000000ff */
[----:B------:R-:W-:-:S07]  /*4ab0*/  IMAD R10, R11, R152, RZ ;  /* 0x000000980b0a7224 */ /* 0x000fce00078e02ff */
.L_x_181:
[----:B------:R-:W-:Y:S05]  /*4ac0*/  BSYNC B1 ;  /* 0x0000000000017941 */ /* 0x000fea0003800000 */
.L_x_180:
[----:B------:R-:W-:Y:S01]  /*4ad0*/  @!P3 IMAD R95, R95, R153, R10 ;  /* 0x000000995f5fb224 */ /* 0x000fe200078e020a */
[----:B------:R-:W-:Y:S04]  /*4ae0*/  BSSY B1, `(.L_x_182) ;  /* 0x0000006000017945 */ /* 0x000fe80003800000 */
[----:B------:R0:W-:Y:S01]  /*4af0*/  @!P3 STG.E.U8 desc[UR36][R6.64+0x89], R95 ;  /* 0x0000895f0600b986 */ /* 0x0001e2000c101124 */
[----:B------:R-:W-:Y:S05]  /*4b00*/  @P5 BRA `(.L_x_183) ;  /* 0x00000000000c5947 */ /* 0x000fea0003800000 */
[----:B------:R-:W1:Y:S02]  /*4b10*/  LDG.E.U8 R164, desc[UR36][R2.64+0x90] ;  /* 0x0000902402a47981 */ /* 0x000e64000c1e1100 */
[----:B-1----:R-:W-:-:S05]  /*4b20*/  PRMT R11, R164, 0x8880, RZ ;  /* 0x00008880a40b7816 */ /* 0x002fca00000000ff */
[----:B------:R-:W-:-:S07]  /*4b30*/  IMAD R10, R11, R152, RZ ;  /* 0x000000980b0a7224 */ /* 0x000fce00078e02ff */
.L_x_183:
[----:B------:R-:W-:Y:S05]  /*4b40*/  BSYNC B1 ;  /* 0x0000000000017941 */ /* 0x000fea0003800000 */
.L_x_182:
[----:B-1----:R-:W-:Y:S01]  /*4b50*/  @!P5 IMAD R11, R96, R153, R10 ;  /* 0x00000099600bd224 */ /* 0x002fe200078e020a */
[----:B------:R-:W-:Y:S04]  /*4b60*/  BSSY B1, `(.L_x_184) ;  /* 0x0000006000017945 */ /* 0x000fe80003800000 */
[----:B------:R1:W-:Y:S01]  /*4b70*/  @!P5 STG.E.U8 desc[UR36][R4.64+0x90], R11 ;  /* 0x0000900b0400d986 */ /* 0x0003e2000c101124 */
[----:B------:R-:W-:Y:S05]  /*4b80*/  @P2 BRA `(.L_x_185) ;  /* 0x00000000000c2947 */ /* 0x000fea0003800000 */
[----:B------:R-:W1:Y:S02]  /*4b90*/  LDG.E.U8 R164, desc[UR36][R2.64+0x91] ;  /* 0x0000912402a47981 */ /* 0x000e64000c1e1100 */
[----:B-1----:R-:W-:-:S05]  /*4ba0*/  PRMT R11, R164, 0x8880, RZ ;  /* 0x00008880a40b7816 */ /* 0x002fca00000000ff */
[----:B------:R-:W-:-:S07]  /*4bb0*/  IMAD R10, R11, R152, RZ ;  /* 0x000000980b0a7224 */ /* 0x000fce00078e02ff */
.L_x_185:
[----:B------:R-:W-:Y:S05]  /*4bc0*/  BSYNC B1 ;  /* 0x0000000000017941 */ /* 0x000fea0003800000 */
.L_x_184:
        /* <DEDUP_REMOVED lines=11> */
.L_x_187:
[----:B------:R-:W-:Y:S05]  /*4c80*/  BSYNC B1 ;  /* 0x0000000000017941 */ /* 0x000fea0003800000 */
.L_x_186:
[----:B-1----:R-:W-:Y:S01]  /*4c90*/  @!P4 IMAD R11, R98, R153, R10 ;  /* 0x00000099620bc224 */ /* 0x002fe200078e020a */
[----:B------:R-:W-:Y:S04]  /*4ca0*/  BSSY B1, `(.L_x_188) ;  /* 0x0000006000017945 */ /* 0x000fe80003800000 */
[----:B------:R1:W-:Y:S01]  /*4cb0*/  @!P4 STG.E.U8 desc[UR36][R6.64+0x90], R11 ;  /* 0x0000900b0600c986 */ /* 0x0003e2000c101124 */
[----:B------:R-:W-:Y:S05]  /*4cc0*/  @P3 BRA `(.L_x_189) ;  /* 0x00000000000c3947 */ /* 0x000fea0003800000 */
[----:B------:R-:W1:Y:S02]  /*4cd0*/  LDG.E.U8 R164, desc[UR36][R8.64+0x91] ;  /* 0x0000912408a47981 */ /* 0x000e64000c1e1100 */
[----:B-1----:R-:W-:-:S05]  /*4ce0*/  PRMT R11, R164, 0x8880, RZ ;  /* 0x00008880a40b7816 */ /* 0x002fca00000000ff */
[----:B------:R-:W-:-:S07]  /*4cf0*/  IMAD R10, R11, R152, RZ ;  /* 0x000000980b0a7224 */ /* 0x000fce00078e02ff */
.L_x_189:
[----:B------:R-:W-:Y:S05]  /*4d00*/  BSYNC B1 ;  /* 0x0000000000017941 */ /* 0x000fea0003800000 */
.L_x_188:
[----:B------:R-:W-:Y:S01]  /*4d10*/  @!P3 IMAD R99, R99, R153, R10 ;  /* 0x000000996363b224 */ /* 0x000fe200078e020a */
[----:B------:R-:W-:Y:S04]  /*4d20*/  BSSY B1, `(.L_x_190) ;  /* 0x0000006000017945 */ /* 0x000fe80003800000 */
[----:B------:R0:W-:Y:S01]  /*4d30*/  @!P3 STG.E.U8 desc[UR36][R6.64+0x91], R99 ;  /* 0x000091630600b986 */ /* 0x0001e2000c101124 */
[----:B------:R-:W-:Y:S05]  /*4d40*/  @P5 BRA `(.L_x_191) ;  /* 0x00000000000c5947 */ /* 0x000fea0003800000 */
[----:B------:R-:W1:Y:S02]  /*4d50*/  LDG.E.U8 R164, desc[UR36][R2.64+0x98] ;  /* 0x0000982402a47981 */ /* 0x000e64000c1e1100 */
[----:B-1----:R-:W-:-:S05]  /*4d60*/  PRMT R11, R164, 0x8880, RZ ;  /* 0x00008880a40b7816 */ /* 0x002fca00000000ff */
[----:B------:R-:W-:-:S07]  /*4d70*/  IMAD R10, R11, R152, RZ ;  /* 0x000000980b0a7224 */ /* 0x000fce00078e02ff */
.L_x_191:
[----:B------:R-:W-:Y:S05]  /*4d80*/  BSYNC B1 ;  /* 0x0000000000017941 */ /* 0x000fea0003800000 */
.L_x_190:
[----:B-1----:R-:W-:Y:S01]  /*4d90*/  @!P5 IMAD R11, R100, R153, R10 ;  /* 0x00000099640bd224 */ /* 0x002fe200078e020a */
[----:B------:R-:W-:Y:S04]  /*4da0*/  BSSY B1, `(.L_x_192) ;  /* 0x0000006000017945 */ /* 0x000fe80003800000 */
[----:B------:R1:W-:Y:S01]  /*4db0*/  @!P5 STG.E.U8 desc[UR36][R4.64+0x98], R11 ;  /* 0x0000980b0400d986 */ /* 0x0003e2000c101124 */
[----:B------:R-:W-:Y:S05]  /*4dc0*/  @P2 BRA `(.L_x_193) ;  /* 0x00000000000c2947 */ /* 0x000fea0003800000 */
[----:B------:R-:W1:Y:S02]  /*4dd0*/  LDG.E.U8 R164, desc[UR36][R2.64+0x99] ;  /* 0x0000992402a47981 */ /* 0x000e64000c1e1100 */
[----:B-1----:R-:W-:-:S05]  /*4de0*/  PRMT R11, R164, 0x8880, RZ ;  /* 0x00008880a40b7816 */ /* 0x002fca00000000ff */
[----:B------:R-:W-:-:S07]  /*4df0*/  IMAD R10, R11, R152, RZ ;  /* 0x000000980b0a7224 */ /* 0x000fce00078e02ff */
.L_x_193:
[----:B------:R-:W-:Y:S05]  /*4e00*/  BSYNC B1 ;  /* 0x0000000000017941 */ /* 0x000fea0003800000 */
.L_x_192:
        /* <DEDUP_REMOVED lines=11> */
.L_x_195:
[----:B------:R-:W-:Y:S05]  /*4ec0*/  BSYNC B1 ;  /* 0x0000000000017941 */ /* 0x000fea0003800000 */
.L_x_194:
[----:B-1----:R-:W-:Y:S01]  /*4ed0*/  @!P4 IMAD R11, R102, R153, R10 ;  /* 0x00000099660bc224 */ /* 0x002fe200078e020a */
[----:B------:R-:W-:Y:S04]  /*4ee0*/  BSSY B1, `(.L_x_196) ;  /* 0x0000006000017945 */ /* 0x000fe80003800000 */
[----:B------:R1:W-:Y:S01]  /*4ef0*/  @!P4 STG.E.U8 desc[UR36][R6.64+0x98], R11 ;  /* 0x0000980b0600c986 */ /* 0x0003e2000c101124 */
[----:B------:R-:W-:Y:S05]  /*4f00*/  @P3 BRA `(.L_x_197) ;  /* 0x00000000000c3947 */ /* 0x000fea0003800000 */
[----:B------:R-:W1:Y:S02]  /*4f10*/  LDG.E.U8 R164, desc[UR36][R8.64+0x99] ;  /* 0x0000992408a47981 */ /* 0x000e64000c1e1100 */
[----:B-1----:R-:W-:-:S05]  /*4f20*/  PRMT R11, R164, 0x8880, RZ ;  /* 0x00008880a40b7816 */ /* 0x002fca00000000ff */
[----:B------:R-:W-:-:S07]  /*4f30*/  IMAD R10, R11, R152, RZ ;  /* 0x000000980b0a7224 */ /* 0x000fce00078e02ff */
.L_x_197:
[----:B------:R-:W-:Y:S05]  /*4f40*/  BSYNC B1 ;  /* 0x0000000000017941 */ /* 0x000fea0003800000 */
.L_x_196:
[----:B------:R-:W-:Y:S01]  /*4f50*/  @!P3 IMAD R103, R103, R153, R10 ;  /* 0x000000996767b224 */ /* 0x000fe200078e020a */
[----:B------:R-:W-:Y:S04]  /*4f60*/  BSSY B1, `(.L_x_198) ;  /* 0x0000006000017945 */ /* 0x000fe80003800000 */
[----:B------:R0:W-:Y:S01]  /*4f70*/  @!P3 STG.E.U8 desc[UR36][R6.64+0x99], R103 ;  /* 0x000099670600b986 */ /* 0x0001e2000c101124 */
[----:B------:R-:W-:Y:S05]  /*4f80*/  @P5 BRA `(.L_x_199) ;  /* 0x00000000000c5947 */ /* 0x000fea0003800000 */
[----:B------:R-:W1:Y:S02]  /*4f90*/  LDG.E.U8 R164, desc[UR36][R2.64+0xa0] ;  /* 0x0000a02402a47981 */ /* 0x000e64000c1e1100 */
[----:B-1----:R-:W-:-:S05]  /*4fa0*/  PRMT R11, R164, 0x8880, RZ ;  /* 0x00008880a40b7816 */ /* 0x002fca00000000ff */
[----:B------:R-:W-:-:S07]  /*4fb0*/  IMAD R10, R11, R152, RZ ;  /* 0x000000980b0a7224 */ /* 0x000fce00078e02ff */
.L_x_199:
[----:B------:R-:W-:Y:S05]  /*4fc0*/  BSYNC B1 ;  /* 0x0000000000017941 */ /* 0x000fea0003800000 */
.L_x_198:
[----:B-1----:R-:W-:Y:S01]  /*4fd0*/  @!P5 IMAD R11, R104, R153, R10 ;  /* 0x00000099680bd224 */ /* 0x002fe200078e020a */
[----:B------:R-:W-:Y:S04]  /*4fe0*/  BSSY B1, `(.L_x_200) ;  /* 0x0000006000017945 */ /* 0x000fe80003800000 */
[----:B------:R1:W-:Y:S01]  /*4ff0*/  @!P5 STG.E.U8 desc[UR36][R4.64+0xa0], R11 ;  /* 0x0000a00b0400d986 */ /* 0x0003e2000c101124 */
[----:B------:R-:W-:Y:S05]  /*5000*/  @P2 BRA `(.L_x_201) ;  /* 0x00000000000c2947 */ /* 0x000fea0003800000 */
[----:B------:R-:W1:Y:S02]  /*5010*/  LDG.E.U8 R164, desc[UR36][R2.64+0xa1] ;  /* 0x0000a12402a47981 */ /* 0x000e64000c1e1100 */
[----:B-1----:R-:W-:-:S05]  /*5020*/  PRMT R11, R164, 0x8880, RZ ;  /* 0x00008880a40b7816 */ /* 0x002fca00000000ff */
[----:B------:R-:W-:-:S07]  /*5030*/  IMAD R10, R11, R152, RZ ;  /* 0x000000980b0a7224 */ /* 0x000fce00078e02ff */
.L_x_201:
[----:B------:R-:W-:Y:S05]  /*5040*/  BSYNC B1 ;  /* 0x0000000000017941 */ /* 0x000fea0003800000 */
.L_x_200:
        /* <DEDUP_REMOVED lines=11> */
.L_x_203:
[----:B------:R-:W-:Y:S05]  /*5100*/  BSYNC B1 ;  /* 0x0000000000017941 */ /* 0x000fea0003800000 */
.L_x_202:
[----:B-1----:R-:W-:Y:S01]  /*5110*/  @!P4 IMAD R11, R106, R153, R10 ;  /* 0x000000996a0bc224 */ /* 0x002fe200078e020a */
[----:B------:R-:W-:Y:S04]  /*5120*/  BSSY B1, `(.L_x_204) ;  /* 0x0000006000017945 */ /* 0x000fe80003800000 */
[----:B------:R1:W-:Y:S01]  /*5130*/  @!P4 STG.E.U8 desc[UR36][R6.64+0xa0], R11 ;  /* 0x0000a00b0600c986 */ /* 0x0003e2000c101124 */
[----:B------:R-:W-:Y:S05]  /*5140*/  @P3 BRA `(.L_x_205) ;  /* 0x00000000000c3947 */ /* 0x000fea0003800000 */
[----:B------:R-:W1:Y:S02]  /*5150*/  LDG.E.U8 R164, desc[UR36][R8.64+0xa1] ;  /* 0x0000a12408a47981 */ /* 0x000e64000c1e1100 */
[----:B-1----:R-:W-:-:S05]  /*5160*/  PRMT R11, R164, 0x8880, RZ ;  /* 0x00008880a40b7816 */ /* 0x002fca00000000ff */
[----:B------:R-:W-:-:S07]  /*5170*/  IMAD R10, R11, R152, RZ ;  /* 0x000000980b0a7224 */ /* 0x000fce00078e02ff */
.L_x_205:
[----:B------:R-:W-:Y:S05]  /*5180*/  BSYNC B1 ;  /* 0x0000000000017941 */ /* 0x000fea0003800000 */
.L_x_204:
[----:B------:R-:W-:Y:S01]  /*5190*/  @!P3 IMAD R107, R107, R153, R10 ;  /* 0x000000996b6bb224 */ /* 0x000fe200078e020a */
[----:B------:R-:W-:Y:S04]  /*51a0*/  BSSY B1, `(.L_x_206) ;  /* 0x0000006000017945 */ /* 0x000fe80003800000 */
[----:B------:R0:W-:Y:S01]  /*51b0*/  @!P3 STG.E.U8 desc[UR36][R6.64+0xa1], R107 ;  /* 0x0000a16b0600b986 */ /* 0x0001e2000c101124 */
[----:B------:R-:W-:Y:S05]  /*51c0*/  @P5 BRA `(.L_x_207) ;  /* 0x00000000000c5947 */ /* 0x000fea0003800000 */
[----:B------:R-:W1:Y:S02]  /*51d0*/  LDG.E.U8 R164, desc[UR36][R2.64+0xa8] ;  /* 0x0000a82402a47981 */ /* 0x000e64000c1e1100 */
[----:B-1----:R-:W-:-:S05]  /*51e0*/  PRMT R11, R164, 0x8880, RZ ;  /* 0x00008880a40b7816 */ /* 0x002fca00000000ff */
[----:B------:R-:W-:-:S07]  /*51f0*/  IMAD R10, R11, R152, RZ ;  /* 0x000000980b0a7224 */ /* 0x000fce00078e02ff */
.L_x_207:
[----:B------:R-:W-:Y:S05]  /*5200*/  BSYNC B1 ;  /* 0x0000000000017941 */ /* 0x000fea0003800000 */
.L_x_206:
[----:B-1----:R-:W-:Y:S01]  /*5210*/  @!P5 IMAD R11, R108, R153, R10 ;  /* 0x000000996c0bd224 */ /* 0x002fe200078e020a */
[----:B------:R-:W-:Y:S04]  /*5220*/  BSSY B1, `(.L_x_208) ;  /* 0x0000006000017945 */ /* 0x000fe80003800000 */
[----:B------:R1:W-:Y:S01]  /*5230*/  @!P5 STG.E.U8 desc[UR36][R4.64+0xa8], R11 ;  /* 0x0000a80b0400d986 */ /* 0x0003e2000c101124 */
[----:B------:R-:W-:Y:S05]  /*5240*/  @P2 BRA `(.L_x_209) ;  /* 0x00000000000c2947 */ /* 0x000fea0003800000 */
[----:B------:R-:W1:Y:S02]  /*5250*/  LDG.E.U8 R164, desc[UR36][R2.64+0xa9] ;  /* 0x0000a92402a47981 */ /* 0x000e64000c1e1100 */
[----:B-1----:R-:W-:-:S05]  /*5260*/  PRMT R11, R164, 0x8880, RZ ;  /* 0x00008880a40b7816 */ /* 0x002fca00000000ff */
[----:B------:R-:W-:-:S07]  /*5270*/  IMAD R10, R11, R152, RZ ;  /* 0x000000980b0a7224 */ /* 0x000fce00078e02ff */
.L_x_209:
[----:B------:R-:W-:Y:S05]  /*5280*/  BSYNC B1 ;  /* 0x0000000000017941 */ /* 0x000fea0003800000 */
.L_x_208:
        /* <DEDUP_REMOVED lines=11> */
.L_x_211:
[----:B------:R-:W-:Y:S05]  /*5340*/  BSYNC B1 ;  /* 0x0000000000017941 */ /* 0x000fea0003800000 */
.L_x_210:
[----:B-1----:R-:W-:Y:S01]  /*5350*/  @!P4 IMAD R11, R110, R153, R10 ;  /* 0x000000996e0bc224 */ /* 0x002fe200078e020a */
[----:B------:R-:W-:Y:S04]  /*5360*/  BSSY B1, `(.L_x_212) ;  /* 0x0000006000017945 */ /* 0x000fe80003800000 */
[----:B------:R1:W-:Y:S01]  /*5370*/  @!P4 STG.E.U8 desc[UR36][R6.64+0xa8], R11 ;  /* 0x0000a80b0600c986 */ /* 0x0003e2000c101124 */
[----:B------:R-:W-:Y:S05]  /*5380*/  @P3 BRA `(.L_x_213) ;  /* 0x00000000000c3947 */ /* 0x000fea0003800000 */
[----:B------:R-:W1:Y:S02]  /*5390*/  LDG.E.U8 R164, desc[UR36][R8.64+0xa9] ;  /* 0x0000a92408a47981 */ /* 0x000e64000c1e1100 */
[----:B-1----:R-:W-:-:S05]  /*53a0*/  PRMT R11, R164, 0x8880, RZ ;  /* 0x00008880a40b7816 */ /* 0x002fca00000000ff */
[----:B------:R-:W-:-:S07]  /*53b0*/  IMAD R10, R11, R152, RZ ;  /* 0x000000980b0a7224 */ /* 0x000fce00078e02ff */
.L_x_213:
[----:B------:R-:W-:Y:S05]  /*53c0*/  BSYNC B1 ;  /* 0x0000000000017941 */ /* 0x000fea0003800000 */
.L_x_212:
[----:B------:R-:W-:Y:S01]  /*53d0*/  @!P3 IMAD R111, R111, R153, R10 ;  /* 0x000000996f6fb224 */ /* 0x000fe200078e020a */
[----:B------:R-:W-:Y:S04]  /*53e0*/  BSSY B1, `(.L_x_214) ;  /* 0x0000006000017945 */ /* 0x000fe80003800000 */
[----:B------:R0:W-:Y:S01]  /*53f0*/  @!P3 STG.E.U8 desc[UR36][R6.64+0xa9], R111 ;  /* 0x0000a96f0600b986 */ /* 0x0001e2000c101124 */
[----:B------:R-:W-:Y:S05]  /*5400*/  @P5 BRA `(.L_x_215) ;  /* 0x00000000000c5947 */ /* 0x000fea0003800000 */
[----:B------:R-:W1:Y:S02]  /*5410*/  LDG.E.U8 R164, desc[UR36][R2.64+0xb0] ;  /* 0x0000b02402a47981 */ /* 0x000e64000c1e1100 */
[----:B-1----:R-:W-:-:S05]  /*5420*/  PRMT R11, R164, 0x8880, RZ ;  /* 0x00008880a40b7816 */ /* 0x002fca00000000ff */
[----:B------:R-:W-:-:S07]  /*5430*/  IMAD R10, R11, R152, RZ ;  /* 0x000000980b0a7224 */ /* 0x000fce00078e02ff */
.L_x_215:
[----:B------:R-:W-:Y:S05]  /*5440*/  BSYNC B1 ;  /* 0x0000000000017941 */ /* 0x000fea0003800000 */
.L_x_214:
[----:B-1----:R-:W-:Y:S01]  /*5450*/  @!P5 IMAD R11, R112, R153, R10 ;  /* 0x00000099700bd224 */ /* 0x002fe200078e020a */
[----:B------:R-:W-:Y:S04]  /*5460*/  BSSY B1, `(.L_x_216) ;  /* 0x0000006000017945 */ /* 0x000fe80003800000 */
[----:B------:R1:W-:Y:S01]  /*5470*/  @!P5 STG.E.U8 desc[UR36][R4.64+0xb0], R11 ;  /* 0x0000b00b0400d986 */ /* 0x0003e2000c101124 */
[----:B------:R-:W-:Y:S05]  /*5480*/  @P2 BRA `(.L_x_217) ;  /* 0x00000000000c2947 */ /* 0x000fea0003800000 */
[----:B------:R-:W1:Y:S02]  /*5490*/  LDG.E.U8 R164, desc[UR36][R2.64+0xb1] ;  /* 0x0000b12402a47981 */ /* 0x000e64000c1e1100 */
[----:B-1----:R-:W-:-:S05]  /*54a0*/  PRMT R11, R164, 0x8880, RZ ;  /* 0x00008880a40b7816 */ /* 0x002fca00000000ff */
[----:B------:R-:W-:-:S07]  /*54b0*/  IMAD R10, R11, R152, RZ ;  /* 0x000000980b0a7224 */ /* 0x000fce00078e02ff */
.L_x_217:
[----:B------:R-:W-:Y:S05]  /*54c0*/  BSYNC B1 ;  /* 0x0000000000017941 */ /* 0x000fea0003800000 */
.L_x_216:
        /* <DEDUP_REMOVED lines=11> */
.L_x_219:
[----:B------:R-:W-:Y:S05]  /*5580*/  BSYNC B1 ;  /* 0x0000000000017941 */ /* 0x000fea0003800000 */
.L_x_218:
[----:B-1----:R-:W-:Y:S01]  /*5590*/  @!P4 IMAD R11, R114, R153, R10 ;  /* 0x00000099720bc224 */ /* 0x002fe200078e020a */
[----:B------:R-:W-:Y:S04]  /*55a0*/  BSSY B1, `(.L_x_220) ;  /* 0x0000006000017945 */ /* 0x000fe80003800000 */
[----:B------:R1:W-:Y:S01]  /*55b0*/  @!P4 STG.E.U8 desc[UR36][R6.64+0xb0], R11 ;  /* 0x0000b00b0600c986 */ /* 0x0003e2000c101124 */
[----:B------:R-:W-:Y:S05]  /*55c0*/  @P3 BRA `(.L_x_221) ;  /* 0x00000000000c3947 */ /* 0x000fea0003800000 */
[----:B------:R-:W1:Y:S02]  /*55d0*/  LDG.E.U8 R164, desc[UR36][R8.64+0xb1] ;  /* 0x0000b12408a47981 */ /* 0x000e64000c1e1100 */
[----:B-1----:R-:W-:-:S05]  /*55e0*/  PRMT R11, R164, 0x8880, RZ ;  /* 0x00008880a40b7816 */ /* 0x002fca00000000ff */
[----:B------:R-:W-:-:S07]  /*55f0*/  IMAD R10, R11, R152, RZ ;  /* 0x000000980b0a7224 */ /* 0x000fce00078e02ff */
.L_x_221:
[----:B------:R-:W-:Y:S05]  /*5600*/  BSYNC B1 ;  /* 0x0000000000017941 */ /* 0x000fea0003800000 */
.L_x_220:
[----:B------:R-:W-:Y:S01]  /*5610*/  @!P3 IMAD R115, R115, R153, R10 ;  /* 0x000000997373b224 */ /* 0x000fe200078e020a */
[----:B------:R-:W-:Y:S04]  /*5620*/  BSSY B1, `(.L_x_222) ;  /* 0x0000006000017945 */ /* 0x000fe80003800000 */
[----:B------:R0:W-:Y:S01]  /*5630*/  @!P3 STG.E.U8 desc[UR36][R6.64+0xb1], R115 ;  /* 0x0000b1730600b986 */ /* 0x0001e2000c101124 */
[----:B------:R-:W-:Y:S05]  /*5640*/  @P5 BRA `(.L_x_223) ;  /* 0x00000000000c5947 */ /* 0x000fea0003800000 */
[----:B------:R-:W1:Y:S02]  /*5650*/  LDG.E.U8 R164, desc[UR36][R2.64+0xb8] ;  /* 0x0000b82402a47981 */ /* 0x000e64000c1e1100 */
[----:B-1----:R-:W-:-:S05]  /*5660*/  PRMT R11, R164, 0x8880, RZ ;  /* 0x00008880a40b7816 */ /* 0x002fca00000000ff */
[----:B------:R-:W-:-:S07]  /*5670*/  IMAD R10, R11, R152, RZ ;  /* 0x000000980b0a7224 */ /* 0x000fce00078e02ff */
.L_x_223:
[----:B------:R-:W-:Y:S05]  /*5680*/  BSYNC B1 ;  /* 0x0000000000017941 */ /* 0x000fea0003800000 */
.L_x_222:
[----:B-1----:R-:W-:Y:S01]  /*5690*/  @!P5 IMAD R11, R116, R153, R10 ;  /* 0x00000099740bd224 */ /* 0x002fe200078e020a */
[----:B------:R-:W-:Y:S04]  /*56a0*/  BSSY B1, `(.L_x_224) ;  /* 0x0000006000017945 */ /* 0x000fe80003800000 */
[----:B------:R1:W-:Y:S01]  /*56b0*/  @!P5 STG.E.U8 desc[UR36][R4.64+0xb8], R11 ;  /* 0x0000b80b0400d986 */ /* 0x0003e2000c101124 */
[----:B------:R-:W-:Y:S05]  /*56c0*/  @P2 BRA `(.L_x_225) ;  /* 0x00000000000c2947 */ /* 0x000fea0003800000 */
[----:B------:R-:W1:Y:S02]  /*56d0*/  LDG.E.U8 R164, desc[UR36][R2.64+0xb9] ;  /* 0x0000b92402a47981 */ /* 0x000e64000c1e1100 */
[----:B-1----:R-:W-:-:S05]  /*56e0*/  PRMT R11, R164, 0x8880, RZ ;  /* 0x00008880a40b7816 */ /* 0x002fca00000000ff */
[----:B------:R-:W-:-:S07]  /*56f0*/  IMAD R10, R11, R152, RZ ;  /* 0x000000980b0a7224 */ /* 0x000fce00078e02ff */
.L_x_225:
[----:B------:R-:W-:Y:S05]  /*5700*/  BSYNC B1 ;  /* 0x0000000000017941 */ /* 0x000fea0003800000 */
.L_x_224:
        /* <DEDUP_REMOVED lines=11> */
.L_x_227:
[----:B------:R-:W-:Y:S05]  /*57c0*/  BSYNC B1 ;  /* 0x0000000000017941 */ /* 0x000fea0003800000 */
.L_x_226:
[----:B-1----:R-:W-:Y:S01]  /*57d0*/  @!P4 IMAD R11, R118, R153, R10 ;  /* 0x00000099760bc224 */ /* 0x002fe200078e020a */
[----:B------:R-:W-:Y:S04]  /*57e0*/  BSSY B1, `(.L_x_228) ;  /* 0x0000006000017945 */ /* 0x000fe80003800000 */
[----:B------:R1:W-:Y:S01]  /*57f0*/  @!P4 STG.E.U8 desc[UR36][R6.64+0xb8], R11 ;  /* 0x0000b80b0600c986 */ /* 0x0003e2000c101124 */
[----:B------:R-:W-:Y:S05]  /*5800*/  @P3 BRA `(.L_x_229) ;  /* 0x00000000000c3947 */ /* 0x000fea0003800000 */
[----:B------:R-:W1:Y:S02]  /*5810*/  LDG.E.U8 R164, desc[UR36][R8.64+0xb9] ;  /* 0x0000b92408a47981 */ /* 0x000e64000c1e1100 */
[----:B-1----:R-:W-:-:S05]  /*5820*/  PRMT R11, R164, 0x8880, RZ ;  /* 0x00008880a40b7816 */ /* 0x002fca00000000ff */
[----:B------:R-:W-:-:S07]  /*5830*/  IMAD R10, R11, R152, RZ ;  /* 0x000000980b0a7224 */ /* 0x000fce00078e02ff */
.L_x_229:
[----:B------:R-:W-:Y:S05]  /*5840*/  BSYNC B1 ;  /* 0x0000000000017941 */ /* 0x000fea0003800000 */
.L_x_228:
[----:B------:R-:W-:Y:S01]  /*5850*/  @!P3 IMAD R119, R119, R153, R10 ;  /* 0x000000997777b224 */ /* 0x000fe200078e020a */
[----:B------:R-:W-:Y:S04]  /*5860*/  BSSY B1, `(.L_x_230) ;  /* 0x0000006000017945 */ /* 0x000fe80003800000 */
[----:B------:R0:W-:Y:S01]  /*5870*/  @!P3 STG.E.U8 desc[UR36][R6.64+0xb9], R119 ;  /* 0x0000b9770600b986 */ /* 0x0001e2000c101124 */
[----:B------:R-:W-:Y:S05]  /*5880*/  @P5 BRA `(.L_x_231) ;  /* 0x00000000000c5947 */ /* 0x000fea0003800000 */
[----:B------:R-:W1:Y:S02]  /*5890*/  LDG.E.U8 R164, desc[UR36][R2.64+0xc0] ;  /* 0x0000c02402a47981 */ /* 0x000e64000c1e1100 */
[----:B-1----:R-:W-:-:S05]  /*58a0*/  PRMT R11, R164, 0x8880, RZ ;  /* 0x00008880a40b7816 */ /* 0x002fca00000000ff */
[----:B------:R-:W-:-:S07]  /*58b0*/  IMAD R10, R11, R152, RZ ;  /* 0x000000980b0a7224 */ /* 0x000fce00078e02ff */
.L_x_231:
[----:B------:R-:W-:Y:S05]  /*58c0*/  BSYNC B1 ;  /* 0x0000000000017941 */ /* 0x000fea0003800000 */
.L_x_230:
[----:B-1----:R-:W-:Y:S01]  /*58d0*/  @!P5 IMAD R11, R120, R153, R10 ;  /* 0x00000099780bd224 */ /* 0x002fe200078e020a */
[----:B------:R-:W-:Y:S04]  /*58e0*/  BSSY B1, `(.L_x_232) ;  /* 0x0000006000017945 */ /* 0x000fe80003800000 */
[----:B------:R1:W-:Y:S01]  /*58f0*/  @!P5 STG.E.U8 desc[UR36][R4.64+0xc0], R11 ;  /* 0x0000c00b0400d986 */ /* 0x0003e2000c101124 */
[----:B------:R-:W-:Y:S05]  /*5900*/  @P2 BRA `(.L_x_233) ;  /* 0x00000000000c2947 */ /* 0x000fea0003800000 */
[----:B------:R-:W1:Y:S02]  /*5910*/  LDG.E.U8 R164, desc[UR36][R2.64+0xc1] ;  /* 0x0000c12402a47981 */ /* 0x000e64000c1e1100 */
[----:B-1----:R-:W-:-:S05]  /*5920*/  PRMT R11, R164, 0x8880, RZ ;  /* 0x00008880a40b7816 */ /* 0x002fca00000000ff */
[----:B------:R-:W-:-:S07]  /*5930*/  IMAD R10, R11, R152, RZ ;  /* 0x000000980b0a7224 */ /* 0x000fce00078e02ff */
.L_x_233:
[----:B------:R-:W-:Y:S05]  /*5940*/  BSYNC B1 ;  /* 0x0000000000017941 */ /* 0x000fea0003800000 */
.L_x_232:
        /* <DEDUP_REMOVED lines=11> */
.L_x_235:
[----:B------:R-:W-:Y:S05]  /*5a00*/  BSYNC B1 ;  /* 0x0000000000017941 */ /* 0x000fea0003800000 */
.L_x_234:
[----:B-1----:R-:W-:Y:S01]  /*5a10*/  @!P4 IMAD R11, R122, R153, R10 ;  /* 0x000000997a0bc224 */ /* 0x002fe200078e020a */
[----:B------:R-:W-:Y:S04]  /*5a20*/  BSSY B1, `(.L_x_236) ;  /* 0x0000006000017945 */ /* 0x000fe80003800000 */
[----:B------:R1:W-:Y:S01]  /*5a30*/  @!P4 STG.E.U8 desc[UR36][R6.64+0xc0], R11 ;  /* 0x0000c00b0600c986 */ /* 0x0003e2000c101124 */
[----:B------:R-:W-:Y:S05]  /*5a40*/  @P3 BRA `(.L_x_237) ;  /* 0x00000000000c3947 */ /* 0x000fea0003800000 */
[----:B------:R-:W1:Y:S02]  /*5a50*/  LDG.E.U8 R164, desc[UR36][R8.64+0xc1] ;  /* 0x0000c12408a47981 */ /* 0x000e64000c1e1100 */
[----:B-1----:R-:W-:-:S05]  /*5a60*/  PRMT R11, R164, 0x8880, RZ ;  /* 0x00008880a40b7816 */ /* 0x002fca00000000ff */
[----:B------:R-:W-:-:S07]  /*5a70*/  IMAD R10, R11, R152, RZ ;  /* 0x000000980b0a7224 */ /* 0x000fce00078e02ff */
.L_x_237:
[----:B------:R-:W-:Y:S05]  /*5a80*/  BSYNC B1 ;  /* 0x0000000000017941 */ /* 0x000fea0003800000 */
.L_x_236:
[----:B------:R-:W-:Y:S01]  /*5a90*/  @!P3 IMAD R123, R123, R153, R10 ;  /* 0x000000997b7bb224 */ /* 0x000fe200078e020a */
[----:B------:R-:W-:Y:S04]  /*5aa0*/  BSSY B1, `(.L_x_238) ;  /* 0x0000006000017945 */ /* 0x000fe80003800000 */
[----:B------:R0:W-:Y:S01]  /*5ab0*/  @!P3 STG.E.U8 desc[UR36][R6.64+0xc1], R123 ;  /* 0x0000c17b0600b986 */ /* 0x0001e2000c101124 */
[----:B------:R-:W-:Y:S05]  /*5ac0*/  @P5 BRA `(.L_x_239) ;  /* 0x00000000000c5947 */ /* 0x000fea0003800000 */
[----:B------:R-:W1:Y:S02]  /*5ad0*/  LDG.E.U8 R164, desc[UR36][R2.64+0xc8] ;  /* 0x0000c82402a47981 */ /* 0x000e64000c1e1100 */
[----:B-1----:R-:W-:-:S05]  /*5ae0*/  PRMT R11, R164, 0x8880, RZ ;  /* 0x00008880a40b7816 */ /* 0x002fca00000000ff */
[----:B------:R-:W-:-:S07]  /*5af0*/  IMAD R10, R11, R152, RZ ;  /* 0x000000980b0a7224 */ /* 0x000fce00078e02ff */
.L_x_239:
[----:B------:R-:W-:Y:S05]  /*5b00*/  BSYNC B1 ;  /* 0x0000000000017941 */ /* 0x000fea0003800000 */
.L_x_238:
[----:B-1----:R-:W-:Y:S01]  /*5b10*/  @!P5 IMAD R11, R124, R153, R10 ;  /* 0x000000997c0bd224 */ /* 0x002fe200078e020a */
[----:B------:R-:W-:Y:S04]  /*5b20*/  BSSY B1, `(.L_x_240) ;  /* 0x0000006000017945 */ /* 0x000fe80003800000 */
[----:B------:R1:W-:Y:S01]  /*5b30*/  @!P5 STG.E.U8 desc[UR36][R4.64+0xc8], R11 ;  /* 0x0000c80b0400d986 */ /* 0x0003e2000c101124 */
[----:B------:R-:W-:Y:S05]  /*5b40*/  @P2 BRA `(.L_x_241) ;  /* 0x00000000000c2947 */ /* 0x000fea0003800000 */
[----:B------:R-:W1:Y:S02]  /*5b50*/  LDG.E.U8 R164, desc[UR36][R2.64+0xc9] ;  /* 0x0000c92402a47981 */ /* 0x000e64000c1e1100 */
[----:B-1----:R-:W-:-:S05]  /*5b60*/  PRMT R11, R164, 0x8880, RZ ;  /* 0x00008880a40b7816 */ /* 0x002fca00000000ff */
[----:B------:R-:W-:-:S07]  /*5b70*/  IMAD R10, R11, R152, RZ ;  /* 0x000000980b0a7224 */ /* 0x000fce00078e02ff */
.L_x_241:
[----:B------:R-:W-:Y:S05]  /*5b80*/  BSYNC B1 ;  /* 0x0000000000017941 */ /* 0x000fea0003800000 */
.L_x_240:
        /* <DEDUP_REMOVED lines=11> */
.L_x_243:
[----:B------:R-:W-:Y:S05]  /*5c40*/  BSYNC B1 ;  /* 0x0000000000017941 */ /* 0x000fea0003800000 */
.L_x_242:
[----:B-1----:R-:W-:Y:S01]  /*5c50*/  @!P4 IMAD R11, R126, R153, R10 ;  /* 0x000000997e0bc224 */ /* 0x002fe200078e020a */
[----:B------:R-:W-:Y:S04]  /*5c60*/  BSSY B1, `(.L_x_244) ;  /* 0x0000006000017945 */ /* 0x000fe80003800000 */
[----:B------:R1:W-:Y:S01]  /*5c70*/  @!P4 STG.E.U8 desc[UR36][R6.64+0xc8], R11 ;  /* 0x0000c80b0600c986 */ /* 0x0003e2000c101124 */
[----:B------:R-:W-:Y:S05]  /*5c80*/  @P3 BRA `(.L_x_245) ;  /* 0x00000000000c3947 */ /* 0x000fea0003800000 */
[----:B------:R-:W1:Y:S02]  /*5c90*/  LDG.E.U8 R164, desc[UR36][R8.64+0xc9] ;  /* 0x0000c92408a47981 */ /* 0x000e64000c1e1100 */
[----:B-1----:R-:W-:-:S05]  /*5ca0*/  PRMT R11, R164, 0x8880, RZ ;  /* 0x00008880a40b7816 */ /* 0x002fca00000000ff */
[----:B------:R-:W-:-:S07]  /*5cb0*/  IMAD R10, R11, R152, RZ ;  /* 0x000000980b0a7224 */ /* 0x000fce00078e02ff */
.L_x_245:
[----:B------:R-:W-:Y:S05]  /*5cc0*/  BSYNC B1 ;  /* 0x0000000000017941 */ /* 0x000fea0003800000 */
.L_x_244:
[----:B------:R-:W-:Y:S01]  /*5cd0*/  @!P3 IMAD R127, R127, R153, R10 ;  /* 0x000000997f7fb224 */ /* 0x000fe200078e020a */
[----:B------:R-:W-:Y:S04]  /*5ce0*/  BSSY B1, `(.L_x_246) ;  /* 0x0000006000017945 */ /* 0x000fe80003800000 */
[----:B------:R0:W-:Y:S01]  /*5cf0*/  @!P3 STG.E.U8 desc[UR36][R6.64+0xc9], R127 ;  /* 0x0000c97f0600b986 */ /* 0x0001e2000c101124 */
[----:B------:R-:W-:Y:S05]  /*5d00*/  @P5 BRA `(.L_x_247) ;  /* 0x00000000000c5947 */ /* 0x000fea0003800000 */
[----:B------:R-:W1:Y:S02]  /*5d10*/  LDG.E.U8 R164, desc[UR36][R2.64+0xd0] ;  /* 0x0000d02402a47981 */ /* 0x000e64000c1e1100 */
[----:B-1----:R-:W-:-:S05]  /*5d20*/  PRMT R11, R164, 0x8880, RZ ;  /* 0x00008880a40b7816 */ /* 0x002fca00000000ff */
[----:B------:R-:W-:-:S07]  /*5d30*/  IMAD R10, R11, R152, RZ ;  /* 0x000000980b0a7224 */ /* 0x000fce00078e02ff */
.L_x_247:
[----:B------:R-:W-:Y:S05]  /*5d40*/  BSYNC B1 ;  /* 0x0000000000017941 */ /* 0x000fea0003800000 */
.L_x_246:
[----:B-1----:R-:W-:Y:S01]  /*5d50*/  @!P5 IMAD R11, R128, R153, R10 ;  /* 0x00000099800bd224 */ /* 0x002fe200078e020a */
[----:B------:R-:W-:Y:S04]  /*5d60*/  BSSY B1, `(.L_x_248) ;  /* 0x0000006000017945 */ /* 0x000fe80003800000 */
[----:B------:R1:W-:Y:S01]  /*5d70*/  @!P5 STG.E.U8 desc[UR36][R4.64+0xd0], R11 ;  /* 0x0000d00b0400d986 */ /* 0x0003e2000c101124 */
[----:B------:R-:W-:Y:S05]  /*5d80*/  @P2 BRA `(.L_x_249) ;  /* 0x00000000000c2947 */ /* 0x000fea0003800000 */
[----:B------:R-:W1:Y:S02]  /*5d90*/  LDG.E.U8 R164, desc[UR36][R2.64+0xd1] ;  /* 0x0000d12402a47981 */ /* 0x000e64000c1e1100 */
[----:B-1----:R-:W-:-:S05]  /*5da0*/  PRMT R11, R164, 0x8880, RZ ;  /* 0x00008880a40b7816 */ /* 0x002fca00000000ff */
[----:B------:R-:W-:-:S07]  /*5db0*/  IMAD R10, R11, R152, RZ ;  /* 0x000000980b0a7224 */ /* 0x000fce00078e02ff */
.L_x_249:
[----:B------:R-:W-:Y:S05]  /*5dc0*/  BSYNC B1 ;  /* 0x0000000000017941 */ /* 0x000fea0003800000 */
.L_x_248:
        /* <DEDUP_REMOVED lines=11> */
.L_x_251:
[----:B------:R-:W-:Y:S05]  /*5e80*/  BSYNC B1 ;  /* 0x0000000000017941 */ /* 0x000fea0003800000 */
.L_x_250:
[----:B-1----:R-:W-:Y:S01]  /*5e90*/  @!P4 IMAD R11, R130, R153, R10 ;  /* 0x00000099820bc224 */ /* 0x002fe200078e020a */
[----:B------:R-:W-:Y:S04]  /*5ea0*/  BSSY B1, `(.L_x_252) ;  /* 0x0000006000017945 */ /* 0x000fe80003800000 */
[----:B------:R1:W-:Y:S01]  /*5eb0*/  @!P4 STG.E.U8 desc[UR36][R6.64+0xd0], R11 ;  /* 0x0000d00b0600c986 */ /* 0x0003e2000c101124 */
[----:B------:R-:W-:Y:S05]  /*5ec0*/  @P3 BRA `(.L_x_253) ;  /* 0x00000000000c3947 */ /* 0x000fea0003800000 */
[----:B------:R-:W1:Y:S02]  /*5ed0*/  LDG.E.U8 R164, desc[UR36][R8.64+0xd1] ;  /* 0x0000d12408a47981 */ /* 0x000e64000c1e1100 */
[----:B-1----:R-:W-:-:S05]  /*5ee0*/  PRMT R11, R164, 0x8880, RZ ;  /* 0x00008880a40b7816 */ /* 0x002fca00000000ff */
[----:B------:R-:W-:-:S07]  /*5ef0*/  IMAD R10, R11, R152, RZ ;  /* 0x000000980b0a7224 */ /* 0x000fce00078e02ff */
.L_x_253:
[----:B------:R-:W-:Y:S05]  /*5f00*/  BSYNC B1 ;  /* 0x0000000000017941 */ /* 0x000fea0003800000 */
.L_x_252:
[----:B------:R-:W-:Y:S01]  /*5f10*/  @!P3 IMAD R131, R131, R153, R10 ;  /* 0x000000998383b224 */ /* 0x000fe200078e020a */
[----:B------:R-:W-:Y:S04]  /*5f20*/  BSSY B1, `(.L_x_254) ;  /* 0x0000006000017945 */ /* 0x000fe80003800000 */
[----:B------:R0:W-:Y:S01]  /*5f30*/  @!P3 STG.E.U8 desc[UR36][R6.64+0xd1], R131 ;  /* 0x0000d1830600b986 */ /* 0x0001e2000c101124 */
[----:B------:R-:W-:Y:S05]  /*5f40*/  @P5 BRA `(.L_x_255) ;  /* 0x00000000000c5947 */ /* 0x000fea0003800000 */
[----:B------:R-:W1:Y:S02]  /*5f50*/  LDG.E.U8 R164, desc[UR36][R2.64+0xd8] ;  /* 0x0000d82402a47981 */ /* 0x000e64000c1e1100 */
[----:B-1----:R-:W-:-:S05]  /*5f60*/  PRMT R11, R164, 0x8880, RZ ;  /* 0x00008880a40b7816 */ /* 0x002fca00000000ff */
[----:B------:R-:W-:-:S07]  /*5f70*/  IMAD R10, R11, R152, RZ ;  /* 0x000000980b0a7224 */ /* 0x000fce00078e02ff */
.L_x_255:
[----:B------:R-:W-:Y:S05]  /*5f80*/  BSYNC B1 ;  /* 0x0000000000017941 */ /* 0x000fea0003800000 */
.L_x_254:
[----:B-1----:R-:W-:Y:S01]  /*5f90*/  @!P5 IMAD R11, R132, R153, R10 ;  /* 0x00000099840bd224 */ /* 0x002fe200078e020a */
[----:B------:R-:W-:Y:S04]  /*5fa0*/  BSSY B1, `(.L_x_256) ;  /* 0x0000006000017945 */ /* 0x000fe80003800000 */
[----:B------:R1:W-:Y:S01]  /*5fb0*/  @!P5 STG.E.U8 desc[UR36][R4.64+0xd8], R11 ;  /* 0x0000d80b0400d986 */ /* 0x0003e2000c101124 */
[----:B------:R-:W-:Y:S05]  /*5fc0*/  @P2 BRA `(.L_x_257) ;  /* 0x00000000000c2947 */ /* 0x000fea0003800000 */
[----:B------:R-:W1:Y:S02]  /*5fd0*/  LDG.E.U8 R164, desc[UR36][R2.64+0xd9] ;  /* 0x0000d92402a47981 */ /* 0x000e64000c1e1100 */
[----:B-1----:R-:W-:-:S05]  /*5fe0*/  PRMT R11, R164, 0x8880, RZ ;  /* 0x00008880a40b7816 */ /* 0x002fca00000000ff */
[----:B------:R-:W-:-:S07]  /*5ff0*/  IMAD R10, R11, R152, RZ ;  /* 0x000000980b0a7224 */ /* 0x000fce00078e02ff */
.L_x_257:
[----:B------:R-:W-:Y:S05]  /*6000*/  BSYNC B1 ;  /* 0x0000000000017941 */ /* 0x000fea0003800000 */
.L_x_256:
        /* <DEDUP_REMOVED lines=11> */
.L_x_259:
[----:B------:R-:W-:Y:S05]  /*60c0*/  BSYNC B1 ;  /* 0x0000000000017941 */ /* 0x000fea0003800000 */
.L_x_258:
[----:B-1----:R-:W-:Y:S01]  /*60d0*/  @!P4 IMAD R11, R134, R153, R10 ;  /* 0x00000099860bc224 */ /* 0x002fe200078e020a */
[----:B------:R-:W-:Y:S04]  /*60e0*/  BSSY B1, `(.L_x_260) ;  /* 0x0000006000017945 */ /* 0x000fe80003800000 */
[----:B------:R1:W-:Y:S01]  /*60f0*/  @!P4 STG.E.U8 desc[UR36][R6.64+0xd8], R11 ;  /* 0x0000d80b0600c986 */ /* 0x0003e2000c101124 */
[----:B------:R-:W-:Y:S05]  /*6100*/  @P3 BRA `(.L_x_261) ;  /* 0x00000000000c3947 */ /* 0x000fea0003800000 */
[----:B------:R-:W1:Y:S02]  /*6110*/  LDG.E.U8 R164, desc[UR36][R8.64+0xd9] ;  /* 0x0000d92408a47981 */ /* 0x000e64000c1e1100 */
[----:B-1----:R-:W-:-:S05]  /*6120*/  PRMT R11, R164, 0x8880, RZ ;  /* 0x00008880a40b7816 */ /* 0x002fca00000000ff */
[----:B------:R-:W-:-:S07]  /*6130*/  IMAD R10, R11, R152, RZ ;  /* 0x000000980b0a7224 */ /* 0x000fce00078e02ff */
.L_x_261:
[----:B------:R-:W-:Y:S05]  /*6140*/  BSYNC B1 ;  /* 0x0000000000017941 */ /* 0x000fea0003800000 */
.L_x_260:
[----:B------:R-:W-:Y:S01]  /*6150*/  @!P3 IMAD R135, R135, R153, R10 ;  /* 0x000000998787b224 */ /* 0x000fe200078e020a */
[----:B------:R-:W-:Y:S04]  /*6160*/  BSSY B1, `(.L_x_262) ;  /* 0x0000006000017945 */ /* 0x000fe80003800000 */
[----:B------:R0:W-:Y:S01]  /*6170*/  @!P3 STG.E.U8 desc[UR36][R6.64+0xd9], R135 ;  /* 0x0000d9870600b986 */ /* 0x0001e2000c101124 */
[----:B------:R-:W-:Y:S05]  /*6180*/  @P5 BRA `(.L_x_263) ;  /* 0x00000000000c5947 */ /* 0x000fea0003800000 */
[----:B------:R-:W1:Y:S02]  /*6190*/  LDG.E.U8 R164, desc[UR36][R2.64+0xe0] ;  /* 0x0000e02402a47981 */ /* 0x000e64000c1e1100 */
[----:B-1----:R-:W-:-:S05]  /*61a0*/  PRMT R11, R164, 0x8880, RZ ;  /* 0x00008880a40b7816 */ /* 0x002fca00000000ff */
[----:B------:R-:W-:-:S07]  /*61b0*/  IMAD R10, R11, R152, RZ ;  /* 0x000000980b0a7224 */ /* 0x000fce00078e02ff */
.L_x_263:
[----:B------:R-:W-:Y:S05]  /*61c0*/  BSYNC B1 ;  /* 0x0000000000017941 */ /* 0x000fea0003800000 */
.L_x_262:
[----:B-1----:R-:W-:Y:S01]  /*61d0*/  @!P5 IMAD R11, R136, R153, R10 ;  /* 0x00000099880bd224 */ /* 0x002fe200078e020a */
[----:B------:R-:W-:Y:S04]  /*61e0*/  BSSY B1, `(.L_x_264) ;  /* 0x0000006000017945 */ /* 0x000fe80003800000 */
[----:B------:R1:W-:Y:S01]  /*61f0*/  @!P5 STG.E.U8 desc[UR36][R4.64+0xe0], R11 ;  /* 0x0000e00b0400d986 */ /* 0x0003e2000c101124 */
[----:B------:R-:W-:Y:S05]  /*6200*/  @P2 BRA `(.L_x_265) ;  /* 0x00000000000c2947 */ /* 0x000fea0003800000 */
[----:B------:R-:W1:Y:S02]  /*6210*/  LDG.E.U8 R164, desc[UR36][R2.64+0xe1] ;  /* 0x0000e12402a47981 */ /* 0x000e64000c1e1100 */
[----:B-1----:R-:W-:-:S05]  /*6220*/  PRMT R11, R164, 0x8880, RZ ;  /* 0x00008880a40b7816 */ /* 0x002fca00000000ff */
[----:B------:R-:W-:-:S07]  /*6230*/  IMAD R10, R11, R152, RZ ;  /* 0x000000980b0a7224 */ /* 0x000fce00078e02ff */
.L_x_265:
[----:B------:R-:W-:Y:S05]  /*6240*/  BSYNC B1 ;  /* 0x0000000000017941 */ /* 0x000fea0003800000 */
.L_x_264:
        /* <DEDUP_REMOVED lines=11> */
.L_x_267:
[----:B------:R-:W-:Y:S05]  /*6300*/  BSYNC B1 ;  /* 0x0000000000017941 */ /* 0x000fea0003800000 */
.L_x_266:
[----:B-1----:R-:W-:Y:S01]  /*6310*/  @!P4 IMAD R11, R138, R153, R10 ;  /* 0x000000998a0bc224 */ /* 0x002fe200078e020a */
[----:B------:R-:W-:Y:S04]  /*6320*/  BSSY B1, `(.L_x_268) ;  /* 0x0000006000017945 */ /* 0x000fe80003800000 */
[----:B------:R1:W-:Y:S01]  /*6330*/  @!P4 STG.E.U8 desc[UR36][R6.64+0xe0], R11 ;  /* 0x0000e00b0600c986 */ /* 0x0003e2000c101124 */
[----:B------:R-:W-:Y:S05]  /*6340*/  @P3 BRA `(.L_x_269) ;  /* 0x00000000000c3947 */ /* 0x000fea0003800000 */
[----:B------:R-:W1:Y:S02]  /*6350*/  LDG.E.U8 R164, desc[UR36][R8.64+0xe1] ;  /* 0x0000e12408a47981 */ /* 0x000e64000c1e1100 */
[----:B-1----:R-:W-:-:S05]  /*6360*/  PRMT R11, R164, 0x8880, RZ ;  /* 0x00008880a40b7816 */ /* 0x002fca00000000ff */
[----:B------:R-:W-:-:S07]  /*6370*/  IMAD R10, R11, R152, RZ ;  /* 0x000000980b0a7224 */ /* 0x000fce00078e02ff */
.L_x_269:
[----:B------:R-:W-:Y:S05]  /*6380*/  BSYNC B1 ;  /* 0x0000000000017941 */ /* 0x000fea0003800000 */
.L_x_268:
[----:B------:R-:W-:Y:S01]  /*6390*/  @!P3 IMAD R139, R139, R153, R10 ;  /* 0x000000998b8bb224 */ /* 0x000fe200078e020a */
[----:B------:R-:W-:Y:S04]  /*63a0*/  BSSY B1, `(.L_x_270) ;  /* 0x0000006000017945 */ /* 0x000fe80003800000 */
[----:B------:R0:W-:Y:S01]  /*63b0*/  @!P3 STG.E.U8 desc[UR36][R6.64+0xe1], R139 ;  /* 0x0000e18b0600b986 */ /* 0x0001e2000c101124 */
[----:B------:R-:W-:Y:S05]  /*63c0*/  @P5 BRA `(.L_x_271) ;  /* 0x00000000000c5947 */ /* 0x000fea0003800000 */
[----:B------:R-:W1:Y:S02]  /*63d0*/  LDG.E.U8 R164, desc[UR36][R2.64+0xe8] ;  /* 0x0000e82402a47981 */ /* 0x000e64000c1e1100 */
[----:B-1----:R-:W-:-:S05]  /*63e0*/  PRMT R11, R164, 0x8880, RZ ;  /* 0x00008880a40b7816 */ /* 0x002fca00000000ff */
[----:B------:R-:W-:-:S07]  /*63f0*/  IMAD R10, R11, R152, RZ ;  /* 0x000000980b0a7224 */ /* 0x000fce00078e02ff */
.L_x_271:
[----:B------:R-:W-:Y:S05]  /*6400*/  BSYNC B1 ;  /* 0x0000000000017941 */ /* 0x000fea0003800000 */
.L_x_270:
[----:B-1----:R-:W-:Y:S01]  /*6410*/  @!P5 IMAD R11, R140, R153, R10 ;  /* 0x000000998c0bd224 */ /* 0x002fe200078e020a */
[----:B------:R-:W-:Y:S04]  /*6420*/  BSSY B1, `(.L_x_272) ;  /* 0x0000006000017945 */ /* 0x000fe80003800000 */
[----:B------:R1:W-:Y:S01]  /*6430*/  @!P5 STG.E.U8 desc[UR36][R4.64+0xe8], R11 ;  /* 0x0000e80b0400d986 */ /* 0x0003e2000c101124 */
[----:B------:R-:W-:Y:S05]  /*6440*/  @P2 BRA `(.L_x_273) ;  /* 0x00000000000c2947 */ /* 0x000fea0003800000 */
[----:B------:R-:W1:Y:S02]  /*6450*/  LDG.E.U8 R164, desc[UR36][R2.64+0xe9] ;  /* 0x0000e92402a47981 */ /* 0x000e64000c1e1100 */
[----:B-1----:R-:W-:-:S05]  /*6460*/  PRMT R11, R164, 0x8880, RZ ;  /* 0x00008880a40b7816 */ /* 0x002fca00000000ff */
[----:B------:R-:W-:-:S07]  /*6470*/  IMAD R10, R11, R152, RZ ;  /* 0x000000980b0a7224 */ /* 0x000fce00078e02ff */
.L_x_273:
[----:B------:R-:W-:Y:S05]  /*6480*/  BSYNC B1 ;  /* 0x0000000000017941 */ /* 0x000fea0003800000 */
.L_x_272:
        /* <DEDUP_REMOVED lines=11> */
.L_x_275:
[----:B------:R-:W-:Y:S05]  /*6540*/  BSYNC B1 ;  /* 0x0000000000017941 */ /* 0x000fea0003800000 */
.L_x_274:
[----:B-1----:R-:W-:Y:S01]  /*6550*/  @!P4 IMAD R11, R142, R153, R10 ;  /* 0x000000998e0bc224 */ /* 0x002fe200078e020a */
[----:B------:R-:W-:Y:S04]  /*6560*/  BSSY B1, `(.L_x_276) ;  /* 0x0000006000017945 */ /* 0x000fe80003800000 */
[----:B------:R1:W-:Y:S01]  /*6570*/  @!P4 STG.E.U8 desc[UR36][R6.64+0xe8], R11 ;  /* 0x0000e80b0600c986 */ /* 0x0003e2000c101124 */
[----:B------:R-:W-:Y:S05]  /*6580*/  @P3 BRA `(.L_x_277) ;  /* 0x00000000000c3947 */ /* 0x000fea0003800000 */
[----:B------:R-:W1:Y:S02]  /*6590*/  LDG.E.U8 R164, desc[UR36][R8.64+0xe9] ;  /* 0x0000e92408a47981 */ /* 0x000e64000c1e1100 */
[----:B-1----:R-:W-:-:S05]  /*65a0*/  PRMT R11, R164, 0x8880, RZ ;  /* 0x00008880a40b7816 */ /* 0x002fca00000000ff */
[----:B------:R-:W-:-:S07]  /*65b0*/  IMAD R10, R11, R152, RZ ;  /* 0x000000980b0a7224 */ /* 0x000fce00078e02ff */
.L_x_277:
[----:B------:R-:W-:Y:S05]  /*65c0*/  BSYNC B1 ;  /* 0x0000000000017941 */ /* 0x000fea0003800000 */
.L_x_276:
[----:B------:R-:W-:Y:S01]  /*65d0*/  @!P3 IMAD R143, R143, R153, R10 ;  /* 0x000000998f8fb224 */ /* 0x000fe200078e020a */
[----:B------:R-:W-:Y:S04]  /*65e0*/  BSSY B1, `(.L_x_278) ;  /* 0x0000006000017945 */ /* 0x000fe80003800000 */
[----:B------:R0:W-:Y:S01]  /*65f0*/  @!P3 STG.E.U8 desc[UR36][R6.64+0xe9], R143 ;  /* 0x0000e98f0600b986 */ /* 0x0001e2000c101124 */
[----:B------:R-:W-:Y:S05]  /*6600*/  @P5 BRA `(.L_x_279) ;  /* 0x00000000000c5947 */ /* 0x000fea0003800000 */
[----:B------:R-:W1:Y:S02]  /*6610*/  LDG.E.U8 R164, desc[UR36][R2.64+0xf0] ;  /* 0x0000f02402a47981 */ /* 0x000e64000c1e1100 */
[----:B-1----:R-:W-:-:S05]  /*6620*/  PRMT R11, R164, 0x8880, RZ ;  /* 0x00008880a40b7816 */ /* 0x002fca00000000ff */
[----:B------:R-:W-:-:S07]  /*6630*/  IMAD R10, R11, R152, RZ ;  /* 0x000000980b0a7224 */ /* 0x000fce00078e02ff */
.L_x_279:
[----:B------:R-:W-:Y:S05]  /*6640*/  BSYNC B1 ;  /* 0x0000000000017941 */ /* 0x000fea0003800000 */
.L_x_278:
[----:B-1----:R-:W-:Y:S01]  /*6650*/  @!P5 IMAD R11, R144, R153, R10 ;  /* 0x00000099900bd224 */ /* 0x002fe200078e020a */
[----:B------:R-:W-:Y:S04]  /*6660*/  BSSY B1, `(.L_x_280) ;  /* 0x0000006000017945 */ /* 0x000fe80003800000 */
[----:B------:R1:W-:Y:S01]  /*6670*/  @!P5 STG.E.U8 desc[UR36][R4.64+0xf0], R11 ;  /* 0x0000f00b0400d986 */ /* 0x0003e2000c101124 */
[----:B------:R-:W-:Y:S05]  /*6680*/  @P2 BRA `(.L_x_281) ;  /* 0x00000000000c2947 */ /* 0x000fea0003800000 */
[----:B------:R-:W1:Y:S02]  /*6690*/  LDG.E.U8 R164, desc[UR36][R2.64+0xf1] ;  /* 0x0000f12402a47981 */ /* 0x000e64000c1e1100 */
[----:B-1----:R-:W-:-:S05]  /*66a0*/  PRMT R11, R164, 0x8880, RZ ;  /* 0x00008880a40b7816 */ /* 0x002fca00000000ff */
[----:B------:R-:W-:-:S07]  /*66b0*/  IMAD R10, R11, R152, RZ ;  /* 0x000000980b0a7224 */ /* 0x000fce00078e02ff */
.L_x_281:
[----:B------:R-:W-:Y:S05]  /*66c0*/  BSYNC B1 ;  /* 0x0000000000017941 */ /* 0x000fea0003800000 */
.L_x_280:
[C---:B------:R-:W-:Y:S01]  /*66d0*/  ISETP.LT.OR P4, PT, R0.reuse, 0xf1, !P0 ;  /* 0x000000f10000780c */ /* 0x040fe20004781670 */
[----:B------:R-:W-:Y:S01]  /*66e0*/  @!P2 IMAD R145, R145, R153, R10 ;  /* 0x000000999191a224 */ /* 0x000fe200078e020a */
[----:B------:R-:W-:Y:S01]  /*66f0*/  BSSY B1, `(.L_x_282) ;  /* 0x000000a000017945 */ /* 0x000fe20003800000 */
[C---:B------:R-:W-:Y:S02]  /*6700*/  ISETP.LT.OR P3, PT, R0.reuse, 0xf2, !P0 ;  /* 0x000000f20000780c */ /* 0x040fe40004761670 */
        /* <DEDUP_REMOVED lines=8> */
.L_x_283:
[----:B------:R-:W-:Y:S05]  /*6790*/  BSYNC B1 ;  /* 0x0000000000017941 */ /* 0x000fea0003800000 */
.L_x_282:
[----:B-1----:R-:W-:Y:S01]  /*67a0*/  @!P4 IMAD R11, R146, R153, R10 ;  /* 0x00000099920bc224 */ /* 0x002fe200078e020a */
[----:B------:R-:W-:Y:S04]  /*67b0*/  BSSY B1, `(.L_x_284) ;  /* 0x0000006000017945 */ /* 0x000fe80003800000 */
[----:B------:R1:W-:Y:S01]  /*67c0*/  @!P4 STG.E.U8 desc[UR36][R6.64+0xf0], R11 ;  /* 0x0000f00b0600c986 */ /* 0x0003e2000c101124 */
[----:B------:R-:W-:Y:S05]  /*67d0*/  @P3 BRA `(.L_x_285) ;  /* 0x00000000000c3947 */ /* 0x000fea0003800000 */
[----:B------:R-:W1:Y:S02]  /*67e0*/  LDG.E.U8 R164, desc[UR36][R8.64+0xf1] ;  /* 0x0000f12408a47981 */ /* 0x000e64000c1e1100 */
[----:B-1----:R-:W-:-:S05]  /*67f0*/  PRMT R11, R164, 0x8880, RZ ;  /* 0x00008880a40b7816 */ /* 0x002fca00000000ff */
[----:B------:R-:W-:-:S07]  /*6800*/  IMAD R10, R11, R152, RZ ;  /* 0x000000980b0a7224 */ /* 0x000fce00078e02ff */
.L_x_285:
[----:B------:R-:W-:Y:S05]  /*6810*/  BSYNC B1 ;  /* 0x0000000000017941 */ /* 0x000fea0003800000 */
.L_x_284:
[----:B------:R-:W-:Y:S01]  /*6820*/  @!P3 IMAD R147, R147, R153, R10 ;  /* 0x000000999393b224 */ /* 0x000fe200078e020a */
[----:B------:R-:W-:Y:S04]  /*6830*/  BSSY B1, `(.L_x_286) ;  /* 0x0000006000017945 */ /* 0x000fe80003800000 */
[----:B------:R0:W-:Y:S01]  /*6840*/  @!P3 STG.E.U8 desc[UR36][R6.64+0xf1], R147 ;  /* 0x0000f1930600b986 */ /* 0x0001e2000c101124 */
[----:B------:R-:W-:Y:S05]  /*6850*/  @P2 BRA `(.L_x_287) ;  /* 0x00000000000c2947 */ /* 0x000fea0003800000 */
[----:B------:R-:W1:Y:S02]  /*6860*/  LDG.E.U8 R164, desc[UR36][R2.64+0xf8] ;  /* 0x0000f82402a47981 */ /* 0x000e64000c1e1100 */
[----:B-1----:R-:W-:-:S05]  /*6870*/  PRMT R11, R164, 0x8880, RZ ;  /* 0x00008880a40b7816 */ /* 0x002fca00000000ff */
[----:B------:R-:W-:-:S07]  /*6880*/  IMAD R10, R11, R152, RZ ;  /* 0x000000980b0a7224 */ /* 0x000fce00078e02ff */
.L_x_287:
[----:B------:R-:W-:Y:S05]  /*6890*/  BSYNC B1 ;  /* 0x0000000000017941 */ /* 0x000fea0003800000 */
.L_x_286:
[----:B-1----:R-:W-:Y:S01]  /*68a0*/  @!P2 IMAD R11, R148, R153, R10 ;  /* 0x00000099940ba224 */ /* 0x002fe200078e020a */
[----:B------:R-:W-:Y:S04]  /*68b0*/  BSSY B1, `(.L_x_288) ;  /* 0x0000006000017945 */ /* 0x000fe80003800000 */
[----:B------:R1:W-:Y:S01]  /*68c0*/  @!P2 STG.E.U8 desc[UR36][R4.64+0xf8], R11 ;  /* 0x0000f80b0400a986 */ /* 0x0003e2000c101124 */
[----:B------:R-:W-:Y:S05]  /*68d0*/  @P1 BRA `(.L_x_289) ;  /* 0x00000000000c1947 */ /* 0x000fea0003800000 */
[----:B------:R-:W1:Y:S02]  /*68e0*/  LDG.E.U8 R164, desc[UR36][R2.64+0xf9] ;  /* 0x0000f92402a47981 */ /* 0x000e64000c1e1100 */
[----:B-1----:R-:W-:-:S05]  /*68f0*/  PRMT R11, R164, 0x8880, RZ ;  /* 0x00008880a40b7816 */ /* 0x002fca00000000ff */
[----:B------:R-:W-:-:S07]  /*6900*/  IMAD R10, R11, R152, RZ ;  /* 0x000000980b0a7224 */ /* 0x000fce00078e02ff */
.L_x_289:
[----:B------:R-:W-:Y:S05]  /*6910*/  BSYNC B1 ;  /* 0x0000000000017941 */ /* 0x000fea0003800000 */
.L_x_288:
[----:B------:R-:W-:Y:S01]  /*6920*/  @!P1 IMAD R149, R149, R153, R10 ;  /* 0x0000009995959224 */ /* 0x000fe200078e020a */
[----:B------:R-:W-:Y:S04]  /*6930*/  BSSY B1, `(.L_x_290) ;  /* 0x0000006000017945 */ /* 0x000fe80003800000 */
[----:B------:R0:W-:Y:S01]  /*6940*/  @!P1 STG.E.U8 desc[UR36][R4.64+0xf9], R149 ;  /* 0x0000f99504009986 */ /* 0x0001e2000c101124 */
[----:B------:R-:W-:Y:S05]  /*6950*/  @P5 BRA `(.L_x_291) ;  /* 0x00000000000c5947 */ /* 0x000fea0003800000 */
[----:B------:R-:W0:Y:S02]  /*6960*/  LDG.E.U8 R164, desc[UR36][R8.64+0xf8] ;  /* 0x0000f82408a47981 */ /* 0x000e24000c1e1100 */
[----:B0-----:R-:W-:-:S05]  /*6970*/  PRMT R3, R164, 0x8880, RZ ;  /* 0x00008880a4037816 */ /* 0x001fca00000000ff */
[----:B------:R-:W-:-:S07]  /*6980*/  IMAD R10, R3, R152, RZ ;  /* 0x00000098030a7224 */ /* 0x000fce00078e02ff */
.L_x_291:
[----:B------:R-:W-:Y:S05]  /*6990*/  BSYNC B1 ;  /* 0x0000000000017941 */ /* 0x000fea0003800000 */
.L_x_290:
[----:B0-----:R-:W-:Y:S01]  /*69a0*/  @!P5 IMAD R3, R150, R153, R10 ;  /* 0x000000999603d224 */ /* 0x001fe200078e020a */
[----:B------:R-:W-:Y:S01]  /*69b0*/  ISETP.LT.OR P0, PT, R0, 0xfa, !P0 ;  /* 0x000000fa0000780c */ /* 0x000fe20004701670 */
[----:B------:R-:W-:Y:S03]  /*69c0*/  BSSY B1, `(.L_x_292) ;  /* 0x0000006000017945 */ /* 0x000fe60003800000 */
[----:B------:R0:W-:Y:S09]  /*69d0*/  @!P5 STG.E.U8 desc[UR36][R6.64+0xf8], R3 ;  /* 0x0000f8030600d986 */ /* 0x0001f2000c101124 */
[----:B------:R-:W-:Y:S05]  /*69e0*/  @P0 BRA `(.L_x_293) ;  /* 0x00000000000c0947 */ /* 0x000fea0003800000 */
[----:B------:R-:W0:Y:S02]  /*69f0*/  LDG.E.U8 R164, desc[UR36][R8.64+0xf9] ;  /* 0x0000f92408a47981 */ /* 0x000e24000c1e1100 */
[----:B0-----:R-:W-:-:S05]  /*6a00*/  PRMT R3, R164, 0x8880, RZ ;  /* 0x00008880a4037816 */ /* 0x001fca00000000ff */
[----:B------:R-:W-:-:S07]  /*6a10*/  IMAD R10, R3, R152, RZ ;  /* 0x00000098030a7224 */ /* 0x000fce00078e02ff */
.L_x_293:
[----:B------:R-:W-:Y:S05]  /*6a20*/  BSYNC B1 ;  /* 0x0000000000017941 */ /* 0x000fea0003800000 */
.L_x_292:
[----:B------:R-:W-:Y:S01]  /*6a30*/  IMAD R151, R151, R153, R10 ;  /* 0x0000009997977224 */ /* 0x000fe200078e020a */
[----:B------:R-:W-:Y:S06]  /*6a40*/  @P0 BRA `(.L_x_294) ;  /* 0x0000001800100947 */ /* 0x000fec0003800000 */
[----:B------:R0:W-:Y:S01]  /*6a50*/  STG.E.U8 desc[UR36][R6.64+0xf9], R151 ;  /* 0x0000f99706007986 */ /* 0x0001e2000c101124 */
[----:B------:R-:W-:Y:S05]  /*6a60*/  BRA `(.L_x_294) ;  /* 0x0000001800087947 */ /* 0x000fea0003800000 */
.L_x_37:
[C---:B------:R-:W-:Y:S02]  /*6a70*/  ISETP.GE.AND P1, PT, R22.reuse, 0x1, PT ;  /* 0x000000011600780c */ /* 0x040fe40003f26270 */
[----:B------:R-:W-:Y:S02]  /*6a80*/  ISETP.GE.AND P0, PT, R22, 0x9, PT ;  /* 0x000000091600780c */ /* 0x000fe40003f06270 */
[C---:B------:R-:W-:Y:S02]  /*6a90*/  ISETP.LT.OR P4, PT, R0.reuse, 0x1, !P1 ;  /* 0x000000010000780c */ /* 0x040fe40004f81670 */
[C---:B------:R-:W-:Y:S02]  /*6aa0*/  ISETP.LT.OR P3, PT, R0.reuse, 0x2, !P1 ;  /* 0x000000020000780c */ /* 0x040fe40004f61670 */
[C---:B------:R-:W-:Y:S02]  /*6ab0*/  ISETP.LT.OR P2, PT, R0.reuse, 0x1, !P0 ;  /* 0x000000010000780c */ /* 0x040fe40004741670 */
[----:B------:R-:W-:-:S07]  /*6ac0*/  ISETP.LT.OR P5, PT, R0, 0x2, !P0 ;  /* 0x000000020000780c */ /* 0x000fce00047a1670 */
[-C--:B------:R-:W-:Y:S02]  /*6ad0*/  @!P4 IMAD R3, R24, R153.reuse, RZ ;  /* 0x000000991803c224 */ /* 0x080fe400078e02ff */
[-C--:B------:R-:W-:Y:S02]  /*6ae0*/  @!P3 IMAD R25, R25, R153.reuse, RZ ;  /* 0x000000991919b224 */ /* 0x080fe400078e02ff */
[-C--:B------:R-:W-:Y:S01]  /*6af0*/  @!P2 IMAD R9, R26, R153.reuse, RZ ;  /* 0x000000991a09a224 */ /* 0x080fe200078e02ff */
[----:B------:R0:W-:Y:S01]  /*6b00*/  @!P4 STG.E.U8 desc[UR36][R4.64], R3 ;  /* 0x000000030400c986 */ /* 0x0001e2000c101124 */
[C---:B------:R-:W-:Y:S01]  /*6b10*/  ISETP.LT.OR P4, PT, R0.reuse, 0x9, !P1 ;  /* 0x000000090000780c */ /* 0x040fe20004f81670 */
[----:B------:R-:W-:Y:S02]  /*6b20*/  @!P5 IMAD R27, R27, R153, RZ ;  /* 0x000000991b1bd224 */ /* 0x000fe400078e02ff */
[----:B------:R-:W-:Y:S01]  /*6b30*/  @!P3 STG.E.U8 desc[UR36][R4.64+0x1], R25 ;  /* 0x000001190400b986 */ /* 0x000fe2000c101124 */
[----:B------:R-:W-:-:S03]  /*6b40*/  ISETP.LT.OR P3, PT, R0, 0xa, !P1 ;  /* 0x0000000a0000780c */ /* 0x000fc60004f61670 */
[----:B------:R1:W-:Y:S01]  /*6b50*/  @!P2 STG.E.U8 desc[UR36][R6.64], R9 ;  /* 0x000000090600a986 */ /* 0x0003e2000c101124 */
[----:B------:R-:W-:-:S03]  /*6b60*/  ISETP.LT.OR P2, PT, R0, 0x9, !P0 ;  /* 0x000000090000780c */ /* 0x000fc60004741670 */
[----:B------:R-:W-:Y:S01]  /*6b70*/  @!P5 STG.E.U8 desc[UR36][R6.64+0x1], R27 ;  /* 0x0000011b0600d986 */ /* 0x000fe2000c101124 */
[----:B------:R-:W-:Y:S01]  /*6b80*/  ISETP.LT.OR P5, PT, R0, 0xa, !P0 ;  /* 0x0000000a0000780c */ /* 0x000fe200047a1670 */
[----:B------:R-:W-:-:S04]  /*6b90*/  @!P4 IMAD R11, R28, R153, RZ ;  /* 0x000000991c0bc224 */ /* 0x000fc800078e02ff */
[-C--:B------:R-:W-:Y:S01]  /*6ba0*/  @!P3 IMAD R29, R29, R153.reuse, RZ ;  /* 0x000000991d1db224 */ /* 0x080fe200078e02ff */
[----:B------:R-:W-:Y:S01]  /*6bb0*/  @!P4 STG.E.U8 desc[UR36][R4.64+0x8], R11 ;  /* 0x0000080b0400c986 */ /* 0x000fe2000c101124 */
[----:B------:R-:W-:Y:S02]  /*6bc0*/  ISETP.LT.OR P4, PT, R0, 0x11, !P1 ;  /* 0x000000110000780c */ /* 0x000fe40004f81670 */
[-C--:B0-----:R-:W-:Y:S01]  /*6bd0*/  @!P2 IMAD R3, R30, R153.reuse, RZ ;  /* 0x000000991e03a224 */ /* 0x081fe200078e02ff */
[----:B------:R-:W-:Y:S01]  /*6be0*/  @!P3 STG.E.U8 desc[UR36][R4.64+0x9], R29 ;  /* 0x0000091d0400b986 */ /* 0x000fe2000c101124 */
[C---:B------:R-:W-:Y:S02]  /*6bf0*/  ISETP.LT.OR P3, PT, R0.reuse, 0x12, !P1 ;  /* 0x000000120000780c */ /* 0x040fe40004f61670 */
[----:B------:R-:W-:Y:S01]  /*6c00*/  @!P5 IMAD R31, R31, R153, RZ ;  /* 0x000000991f1fd224 */ /* 0x000fe200078e02ff */
[----:B------:R0:W-:Y:S01]  /*6c10*/  @!P2 STG.E.U8 desc[UR36][R6.64+0x8], R3 ;  /* 0x000008030600a986 */ /* 0x0001e2000c101124 */
[----:B------:R-:W-:-:S03]  /*6c20*/  ISETP.LT.OR P2, PT, R0, 0x11, !P0 ;  /* 0x000000110000780c */ /* 0x000fc60004741670 */
[----:B------:R-:W-:Y:S01]  /*6c30*/  @!P5 STG.E.U8 desc[UR36][R6.64+0x9], R31 ;  /* 0x0000091f0600d986 */ /* 0x000fe2000c101124 */
[----:B------:R-:W-:Y:S01]  /*6c40*/  ISETP.LT.OR P5, PT, R0, 0x12, !P0 ;  /* 0x000000120000780c */ /* 0x000fe200047a1670 */
[----:B-1----:R-:W-:-:S04]  /*6c50*/  @!P4 IMAD R9, R32, R153, RZ ;  /* 0x000000992009c224 */ /* 0x002fc800078e02ff */
        /* <DEDUP_REMOVED lines=301> */
[----:B------:R1:W-:Y:S01]  /*7f30*/  @!P4 STG.E.U8 desc[UR36][R4.64+0xd8], R11 ;  /* 0x0000d80b0400c986 */ /* 0x0003e2000c101124 */
        /* <DEDUP_REMOVED lines=13> */
[-C--:B-1----:R-:W-:Y:S01]  /*8010*/  @!P2 IMAD R11, R138, R153.reuse, RZ ;  /* 0x000000998a0ba224 */ /* 0x082fe200078e02ff */
[----:B------:R-:W-:Y:S01]  /*8020*/  @!P3 STG.E.U8 desc[UR36][R4.64+0xe1], R137 ;  /* 0x0000e1890400b986 */ /* 0x000fe2000c101124 */
[C---:B------:R-:W-:Y:S02]  /*8030*/  ISETP.LT.OR P3, PT, R0.reuse, 0xea, !P1 ;  /* 0x000000ea0000780c */ /* 0x040fe40004f61670 */
[----:B------:R-:W-:Y:S01]  /*8040*/  @!P5 IMAD R139, R139, R153, RZ ;  /* 0x000000998b8bd224 */ /* 0x000fe200078e02ff */
[----:B------:R1:W-:Y:S01]  /*8050*/  @!P2 STG.E.U8 desc[UR36][R6.64+0xe0], R11 ;  /* 0x0000e00b0600a986 */ /* 0x0003e2000c101124 */
[----:B------:R-:W-:-:S03]  /*8060*/  ISETP.LT.OR P2, PT, R0, 0xe9, !P0 ;  /* 0x000000e90000780c */ /* 0x000fc60004741670 */
[----:B------:R-:W-:Y:S01]  /*8070*/  @!P5 STG.E.U8 desc[UR36][R6.64+0xe1], R139 ;  /* 0x0000e18b0600d986 */ /* 0x000fe2000c101124 */
[----:B------:R-:W-:Y:S01]  /*8080*/  ISETP.LT.OR P5, PT, R0, 0xea, !P0 ;  /* 0x000000ea0000780c */ /* 0x000fe200047a1670 */
[----:B0-----:R-:W-:-:S04]  /*8090*/  @!P4 IMAD R3, R140, R153, RZ ;  /* 0x000000998c03c224 */ /* 0x001fc800078e02ff */
[-C--:B------:R-:W-:Y:S01]  /*80a0*/  @!P3 IMAD R141, R141, R153.reuse, RZ ;  /* 0x000000998d8db224 */ /* 0x080fe200078e02ff */
[----:B------:R0:W-:Y:S01]  /*80b0*/  @!P4 STG.E.U8 desc[UR36][R4.64+0xe8], R3 ;  /* 0x0000e8030400c986 */ /* 0x0001e2000c101124 */
[----:B------:R-:W-:Y:S02]  /*80c0*/  ISETP.LT.OR P4, PT, R0, 0xf2, !P1 ;  /* 0x000000f20000780c */ /* 0x000fe40004f81670 */
[-C--:B--2---:R-:W-:Y:S01]  /*80d0*/  @!P2 IMAD R9, R142, R153.reuse, RZ ;  /* 0x000000998e09a224 */ /* 0x084fe200078e02ff */
[----:B------:R-:W-:Y:S01]  /*80e0*/  @!P3 STG.E.U8 desc[UR36][R4.64+0xe9], R141 ;  /* 0x0000e98d0400b986 */ /* 0x000fe2000c101124 */
[C---:B------:R-:W-:Y:S02]  /*80f0*/  ISETP.LT.OR P3, PT, R0.reuse, 0xf1, !P1 ;  /* 0x000000f10000780c */ /* 0x040fe40004f61670 */
[----:B------:R-:W-:Y:S01]  /*8100*/  @!P5 IMAD R143, R143, R153, RZ ;  /* 0x000000998f8fd224 */ /* 0x000fe200078e02ff */
[----:B------:R-:W-:Y:S01]  /*8110*/  @!P2 STG.E.U8 desc[UR36][R6.64+0xe8], R9 ;  /* 0x0000e8090600a986 */ /* 0x000fe2000c101124 */
[----:B------:R-:W-:-:S03]  /*8120*/  ISETP.LT.OR P2, PT, R0, 0xf1, !P0 ;  /* 0x000000f10000780c */ /* 0x000fc60004741670 */
[----:B------:R-:W-:Y:S01]  /*8130*/  @!P5 STG.E.U8 desc[UR36][R6.64+0xe9], R143 ;  /* 0x0000e98f0600d986 */ /* 0x000fe2000c101124 */
[----:B------:R-:W-:Y:S01]  /*8140*/  ISETP.LT.OR P5, PT, R0, 0xf9, !P0 ;  /* 0x000000f90000780c */ /* 0x000fe200047a1670 */
[----:B------:R-:W-:-:S04]  /*8150*/  @!P4 IMAD R145, R145, R153, RZ ;  /* 0x000000999191c224 */ /* 0x000fc800078e02ff */
[-C--:B-1----:R-:W-:Y:S01]  /*8160*/  @!P3 IMAD R11, R144, R153.reuse, RZ ;  /* 0x00000099900bb224 */ /* 0x082fe200078e02ff */
[----:B------:R-:W-:Y:S01]  /*8170*/  @!P4 STG.E.U8 desc[UR36][R4.64+0xf1], R145 ;  /* 0x0000f1910400c986 */ /* 0x000fe2000c101124 */
[C---:B------:R-:W-:Y:S02]  /*8180*/  ISETP.LT.OR P4, PT, R0.reuse, 0xf2, !P0 ;  /* 0x000000f20000780c */ /* 0x040fe40004781670 */
[C---:B------:R-:W-:Y:S01]  /*8190*/  ISETP.LT.OR P0, PT, R0.reuse, 0xfa, !P0 ;  /* 0x000000fa0000780c */ /* 0x040fe20004701670 */
[----:B------:R1:W-:Y:S01]  /*81a0*/  @!P3 STG.E.U8 desc[UR36][R4.64+0xf0], R11 ;  /* 0x0000f00b0400b986 */ /* 0x0003e2000c101124 */
[----:B------:R-:W-:Y:S01]  /*81b0*/  ISETP.LT.OR P3, PT, R0, 0xf9, !P1 ;  /* 0x000000f90000780c */ /* 0x000fe20004f61670 */
[----:B0-----:R-:W-:Y:S01]  /*81c0*/  @!P2 IMAD R3, R146, R153, RZ ;  /* 0x000000999203a224 */ /* 0x001fe200078e02ff */
[----:B------:R-:W-:-:S04]  /*81d0*/  ISETP.LT.OR P1, PT, R0, 0xfa, !P1 ;  /* 0x000000fa0000780c */ /* 0x000fc80004f21670 */
[----:B------:R0:W-:Y:S03]  /*81e0*/  @!P2 STG.E.U8 desc[UR36][R6.64+0xf0], R3 ;  /* 0x0000f0030600a986 */ /* 0x0001e6000c101124 */
[-C--:B------:R-:W-:Y:S02]  /*81f0*/  @!P4 IMAD R147, R147, R153.reuse, RZ ;  /* 0x000000999393c224 */ /* 0x080fe400078e02ff */
[-C--:B-1----:R-:W-:Y:S02]  /*8200*/  @!P5 IMAD R11, R150, R153.reuse, RZ ;  /* 0x00000099960bd224 */ /* 0x082fe400078e02ff */
[-C--:B------:R-:W-:Y:S01]  /*8210*/  @!P3 IMAD R9, R148, R153.reuse, RZ ;  /* 0x000000999409b224 */ /* 0x080fe200078e02ff */
[----:B------:R0:W-:Y:S01]  /*8220*/  @!P4 STG.E.U8 desc[UR36][R6.64+0xf1], R147 ;  /* 0x0000f1930600c986 */ /* 0x0001e2000c101124 */
[-C--:B------:R-:W-:Y:S02]  /*8230*/  @!P1 IMAD R149, R149, R153.reuse, RZ ;  /* 0x0000009995959224 */ /* 0x080fe400078e02ff */
[----:B------:R-:W-:Y:S01]  /*8240*/  @!P0 IMAD R151, R151, R153, RZ ;  /* 0x0000009997978224 */ /* 0x000fe200078e02ff */
[----:B------:R0:W-:Y:S04]  /*8250*/  @!P3 STG.E.U8 desc[UR36][R4.64+0xf8], R9 ;  /* 0x0000f8090400b986 */ /* 0x0001e8000c101124 */
[----:B------:R0:W-:Y:S04]  /*8260*/  @!P1 STG.E.U8 desc[UR36][R4.64+0xf9], R149 ;  /* 0x0000f99504009986 */ /* 0x0001e8000c101124 */
[----:B------:R0:W-:Y:S04]  /*8270*/  @!P5 STG.E.U8 desc[UR36][R6.64+0xf8], R11 ;  /* 0x0000f80b0600d986 */ /* 0x0001e8000c101124 */
[----:B------:R0:W-:Y:S02]  /*8280*/  @!P0 STG.E.U8 desc[UR36][R6.64+0xf9], R151 ;  /* 0x0000f99706008986 */ /* 0x0001e4000c101124 */
.L_x_294:
[----:B------:R-:W-:Y:S05]  /*8290*/  BSYNC B0 ;  /* 0x0000000000007941 */ /* 0x000fea0003800000 */
.L_x_36:
[----:B0-----:R-:W2:Y:S01]  /*82a0*/  LDL.64 R2, [R1] ;  /* 0x0000000001027983 */ /* 0x001ea20000100a00 */
[----:B------:R-:W-:Y:S01]  /*82b0*/  ULDC.64 UR4, c[0x0][0x650] ;  /* 0x0001940000047ab9 */ /* 0x000fe20000000a00 */
[----:B------:R0:W-:Y:S01]  /*82c0*/  SYNCS.ARRIVE.TRANS64.A1T0 RZ, [R162+UR45], RZ ;  /* 0x000000ffa2ff79a7 */ /* 0x0001e2000810002d */
[----:B------:R-:W-:Y:S01]  /*82d0*/  PRMT R0, RZ, 0x7610, R0 ;  /* 0x00007610ff007816 */ /* 0x000fe20000000000 */
[----:B------:R-:W-:Y:S02]  /*82e0*/  IMAD.MOV.U32 R19, RZ, RZ, -0x1 ;  /* 0xffffffffff137424 */ /* 0x000fe400078e00ff */
[----:B------:R-:W-:Y:S01]  /*82f0*/  IMAD.MOV.U32 R22, RZ, RZ, -0x1 ;  /* 0xffffffffff167424 */ /* 0x000fe200078e00ff */
[----:B--2---:R-:W-:-:S04]  /*8300*/  LEA R18, P0, R2, R18, 0x1 ;  /* 0x0000001202127211 */ /* 0x004fc800078008ff */
[----:B------:R-:W-:Y:S01]  /*8310*/  LEA.HI.X R17, R2, R17, R23, 0x1, P0 ;  /* 0x0000001102117211 */ /* 0x000fe200000f0c17 */
[----:B------:R-:W-:Y:S01]  /*8320*/  IMAD.MOV.U32 R2, RZ, RZ, -0x1 ;  /* 0xffffffffff027424 */ /* 0x000fe200078e00ff */
[----:B------:R-:W-:-:S04]  /*8330*/  ISETP.GE.U32.AND P0, PT, R18, UR4, PT ;  /* 0x0000000412007c0c */ /* 0x000fc8000bf06070 */
[----:B------:R-:W-:-:S13]  /*8340*/  ISETP.GE.U32.AND.EX P0, PT, R17, UR5, PT, P0 ;  /* 0x0000000511007c0c */ /* 0x000fda000bf06100 */
[----:B0-----:R-:W-:Y:S05]  /*8350*/  @P0 BRA `(.L_x_295) ;  /* 0x0000000400700947 */ /* 0x001fea0003800000 */
[----:B------:R-:W0:Y:S01]  /*8360*/  S2R R10, SR_CTAID.X ;  /* 0x00000000000a7919 */ /* 0x000e220000002500 */
[----:B------:R-:W2:Y:S01]  /*8370*/  LDC.64 R8, c[0x0][0x628] ;  /* 0x00018a00ff087b82 */ /* 0x000ea20000000a00 */
[----:B------:R-:W-:Y:S01]  /*8380*/  ULDC UR4, c[0x0][0x150] ;  /* 0x0000540000047ab9 */ /* 0x000fe20000000800 */
[----:B---3--:R-:W-:Y:S01]  /*8390*/  IMAD.MOV.U32 R6, RZ, RZ, R18 ;  /* 0x000000ffff067224 */ /* 0x008fe200078e0012 */
[----:B------:R-:W3:Y:S01]  /*83a0*/  S2R R20, SR_CTAID.Y ;  /* 0x0000000000147919 */ /* 0x000ee20000002600 */
[----:B------:R-:W-:-:S04]  /*83b0*/  IMAD.MOV.U32 R7, RZ, RZ, R17 ;  /* 0x000000ffff077224 */ /* 0x000fc800078e0011 */
[----:B------:R-:W1:Y:S08]  /*83c0*/  LDC R15, c[0x0][0x144] ;  /* 0x00005100ff0f7b82 */ /* 0x000e700000000800 */
[----:B------:R-:W1:Y:S08]  /*83d0*/  LDC R0, c[0x0][0x630] ;  /* 0x00018c00ff007b82 */ /* 0x000e700000000800 */
[----:B------:R-:W1:Y:S01]  /*83e0*/  LDC.64 R12, c[0x0][0x620] ;  /* 0x00018800ff0c7b82 */ /* 0x000e620000000a00 */
[----:B--2---:R-:W-:-:S04]  /*83f0*/  ISETP.NE.U32.AND P0, PT, R8, RZ, PT ;  /* 0x000000ff0800720c */ /* 0x004fc80003f05070 */
[----:B------:R-:W-:Y:S02]  /*8400*/  ISETP.NE.AND.EX P0, PT, R9, RZ, PT, P0 ;  /* 0x000000ff0900720c */ /* 0x000fe40003f05300 */
[----:B0-----:R-:W-:-:S05]  /*8410*/  I2FP.F32.U32 R2, R10 ;  /* 0x0000000a00027245 */ /* 0x001fca0000201000 */
[----:B------:R-:W-:-:S04]  /*8420*/  FMUL R2, R2, UR4 ;  /* 0x0000000402027c20 */ /* 0x000fc80008400000 */
[----:B------:R0:W2:Y:S02]  /*8430*/  F2I.U32.TRUNC.NTZ R14, R2 ;  /* 0x00000002000e7305 */ /* 0x0000a4000020f000 */
[----:B---3--:R-:W-:Y:S05]  /*8440*/  @!P0 BRA `(.L_x_296) ;  /* 0x0000000000288947 */ /* 0x008fea0003800000 */
[----:B------:R-:W3:Y:S02]  /*8450*/  LDC R3, c[0x0][0x634] ;  /* 0x00018d00ff037b82 */ /* 0x000ee40000000800 */
[----:B---3--:R-:W-:-:S05]  /*8460*/  IADD3 R7, P0, R18, R3, RZ ;  /* 0x0000000312077210 */ /* 0x008fca0007f1e0ff */
[----:B-1----:R-:W-:-:S04]  /*8470*/  IMAD.X R11, RZ, RZ, R17, P0 ;  /* 0x000000ffff0b7224 */ /* 0x002fc800000e0611 */
[----:B0-----:R-:W-:-:S04]  /*8480*/  IMAD.WIDE.U32 R2, R11, R8, RZ ;  /* 0x000000080b027225 */ /* 0x001fc800078e00ff */
[----:B----4-:R-:W-:-:S04]  /*8490*/  IMAD.WIDE.U32 R4, P0, R7, R9, R2 ;  /* 0x0000000907047225 */ /* 0x010fc80007800002 */
[----:B------:R-:W-:-:S04]  /*84a0*/  IMAD.WIDE.U32 R2, R7, R8, RZ ;  /* 0x0000000807027225 */ /* 0x000fc800078e00ff */
[----:B------:R-:W-:Y:S01]  /*84b0*/  IMAD.X R7, RZ, RZ, RZ, P0 ;  /* 0x000000ffff077224 */ /* 0x000fe200000e06ff */
[----:B------:R-:W-:Y:S01]  /*84c0*/  IADD3 RZ, P0, R3, R4, RZ ;  /* 0x0000000403ff7210 */ /* 0x000fe20007f1e0ff */
[----:B------:R-:W-:-:S04]  /*84d0*/  IMAD.MOV.U32 R6, RZ, RZ, R5 ;  /* 0x000000ffff067224 */ /* 0x000fc800078e0005 */
[----:B------:R-:W-:-:S08]  /*84e0*/  IMAD.WIDE.U32.X R6, R11, R9, R6, P0 ;  /* 0x000000090b067225 */ /* 0x000fd000000e0406 */
.L_x_296:
[----:B------:R-:W3:Y:S01]  /*84f0*/  LDC.64 R26, c[0x0][0x640] ;  /* 0x00019000ff1a7b82 */ /* 0x000ee20000000a00 */
[-C--:B-1----:R-:W-:Y:S01]  /*8500*/  SHF.R.U64 R11, R6, R0.reuse, R7 ;  /* 0x00000000060b7219 */ /* 0x082fe20000001207 */
[----:B------:R-:W-:Y:S01]  /*8510*/  IMAD.MOV.U32 R19, RZ, RZ, R17 ;  /* 0x000000ffff137224 */ /* 0x000fe200078e0011 */
[----:B------:R-:W-:Y:S01]  /*8520*/  SHF.R.U32.HI R0, RZ, R0, R7 ;  /* 0x00000000ff007219 */ /* 0x000fe20000011607 */
[----:B--2---:R-:W-:Y:S01]  /*8530*/  IMAD.MOV R14, RZ, RZ, -R14 ;  /* 0x000000ffff0e7224 */ /* 0x004fe200078e0a0e */
[----:B----4-:R-:W-:Y:S01]  /*8540*/  IADD3 R5, P0, RZ, -R11, RZ ;  /* 0x8000000bff057210 */ /* 0x010fe20007f1e0ff */
[----:B------:R-:W-:Y:S01]  /*8550*/  ULDC UR4, c[0x0][0x154] ;  /* 0x0000550000047ab9 */ /* 0x000fe20000000800 */
[----:B------:R-:W-:Y:S01]  /*8560*/  IMAD.MOV.U32 R7, RZ, RZ, 0x1 ;  /* 0x00000001ff077424 */ /* 0x000fe200078e00ff */
[----:B------:R-:W1:Y:S01]  /*8570*/  LDC R4, c[0x0][0x618] ;  /* 0x00018600ff047b82 */ /* 0x000e620000000800 */
[----:B------:R-:W-:Y:S02]  /*8580*/  IMAD R22, R15, R14, R10 ;  /* 0x0000000e0f167224 */ /* 0x000fe400078e020a */
[----:B------:R-:W-:-:S04]  /*8590*/  IMAD.X R3, RZ, RZ, ~R0, P0 ;  /* 0x000000ffff037224 */ /* 0x000fc800000e0e00 */
[-C--:B------:R-:W-:Y:S01]  /*85a0*/  IMAD R0, R3, R12.reuse, RZ ;  /* 0x0000000c03007224 */ /* 0x080fe200078e02ff */
[----:B------:R-:W2:Y:S01]  /*85b0*/  LDC R6, c[0x0][0x608] ;  /* 0x00018200ff067b82 */ /* 0x000ea20000000800 */
[----:B0-----:R-:W-:-:S04]  /*85c0*/  IMAD.WIDE.U32 R2, R5, R12, R18 ;  /* 0x0000000c05027225 */ /* 0x001fc800078e0012 */
[----:B------:R-:W-:Y:S01]  /*85d0*/  IMAD R5, R5, R13, R0 ;  /* 0x0000000d05057224 */ /* 0x000fe200078e0200 */
[----:B------:R-:W-:Y:S02]  /*85e0*/  I2FP.F32.U32 R0, R20 ;  /* 0x0000001400007245 */ /* 0x000fe40000201000 */
[----:B------:R-:W0:Y:S01]  /*85f0*/  LDC R24, c[0x0][0x658] ;  /* 0x00019600ff187b82 */ /* 0x000e220000000800 */
[----:B------:R-:W-:Y:S01]  /*8600*/  IMAD.IADD R3, R3, 0x1, R5 ;  /* 0x0000000103037824 */ /* 0x000fe200078e0205 */
[----:B---3--:R-:W-:Y:S01]  /*8610*/  ISETP.NE.U32.AND P0, PT, R26, RZ, PT ;  /* 0x000000ff1a00720c */ /* 0x008fe20003f05070 */
[----:B------:R-:W-:Y:S01]  /*8620*/  FMUL R0, R0, UR4 ;  /* 0x0000000400007c20 */ /* 0x000fe20008400000 */
[----:B------:R-:W-:Y:S02]  /*8630*/  IMAD.MOV.U32 R5, RZ, RZ, -0x1 ;  /* 0xffffffffff057424 */ /* 0x000fe400078e00ff */
[----:B------:R-:W-:Y:S01]  /*8640*/  ISETP.NE.AND.EX P0, PT, R27, RZ, PT, P0 ;  /* 0x000000ff1b00720c */ /* 0x000fe20003f05300 */
[----:B------:R3:W4:Y:S01]  /*8650*/  F2I.U32.TRUNC.NTZ R12, R0 ;  /* 0x00000000000c7305 */ /* 0x000722000020f000 */
[----:B------:R-:W3:Y:S01]  /*8660*/  LDC R15, c[0x0][0x148] ;  /* 0x00005200ff0f7b82 */ /* 0x000ee20000000800 */
[----:B-1----:R-:W-:-:S02]  /*8670*/  SHF.R.U64 R10, R2, R4, R3 ;  /* 0x00000004020a7219 */ /* 0x002fc40000001203 */
[----:B------:R-:W-:-:S05]  /*8680*/  SHF.R.U32.HI R3, RZ, R4, R3 ;  /* 0x00000004ff037219 */ /* 0x000fca0000011603 */
[----:B------:R-:W1:Y:S01]  /*8690*/  LDC R14, c[0x0][0x600] ;  /* 0x00018000ff0e7b82 */ /* 0x000e620000000800 */
[-CC-:B--2---:R-:W-:Y:S02]  /*86a0*/  SHF.R.U64 R8, R10, R6.reuse, R3.reuse ;  /* 0x000000060a087219 */ /* 0x184fe40000001203 */
[----:B------:R-:W-:-:S05]  /*86b0*/  SHF.R.U32.HI R3, RZ, R6, R3 ;  /* 0x00000006ff037219 */ /* 0x000fca0000011603 */
[----:B------:R-:W2:Y:S01]  /*86c0*/  LDC R21, c[0x0][0x648] ;  /* 0x00019200ff157b82 */ /* 0x000ea20000000800 */
[-CC-:B0-----:R-:W-:Y:S02]  /*86d0*/  SHF.R.U64 R13, R8, R24.reuse, R3.reuse ;  /* 0x00000018080d7219 */ /* 0x181fe40000001203 */
[-C--:B------:R-:W-:Y:S02]  /*86e0*/  SHF.L.U32 R5, R5, R24.reuse, RZ ;  /* 0x0000001805057219 */ /* 0x080fe400000006ff */
[-C--:B------:R-:W-:Y:S01]  /*86f0*/  SHF.R.U32.HI R3, RZ, R24.reuse, R3 ;  /* 0x00000018ff037219 */ /* 0x080fe20000011603 */
[----:B------:R-:W-:Y:S01]  /*8700*/  IMAD.MOV.U32 R2, RZ, RZ, R13 ;  /* 0x000000ffff027224 */ /* 0x000fe200078e000d */
[----:B------:R-:W-:Y:S01]  /*8710*/  SHF.L.U32 R24, R7, R24, RZ ;  /* 0x0000001807187219 */ /* 0x000fe200000006ff */
[----:B------:R-:W0:Y:S01]  /*8720*/  LDC R25, c[0x0][0x638] ;  /* 0x00018e00ff197b82 */ /* 0x000e220000000800 */
[----:B------:R-:W-:-:S07]  /*8730*/  LOP3.LUT R19, RZ, R5, RZ, 0x33, !PT ;  /* 0x00000005ff137212 */ /* 0x000fce00078e33ff */
[----:B------:R-:W0:Y:S01]  /*8740*/  LDC R28, c[0x0][0x610] ;  /* 0x00018400ff1c7b82 */ /* 0x000e220000000800 */
[----:B----4-:R-:W-:Y:S05]  /*8750*/  @!P0 BRA `(.L_x_297) ;  /* 0x0000000000288947 */ /* 0x010fea0003800000 */
[----:B---3--:R-:W3:Y:S02]  /*8760*/  LDC R0, c[0x0][0x64c] ;  /* 0x00019300ff007b82 */ /* 0x008ee40000000800 */
[----:B---3--:R-:W-:-:S05]  /*8770*/  IADD3 R7, P0, R13, R0, RZ ;  /* 0x000000000d077210 */ /* 0x008fca0007f1e0ff */
        /* <DEDUP_REMOVED lines=8> */
.L_x_297:
[----:B------:R-:W4:Y:S01]  /*8800*/  LDC R4, c[0x0][0x65c] ;  /* 0x00019700ff047b82 */ /* 0x000f220000000800 */
[----:B--23--:R-:W-:Y:S01]  /*8810*/  SHF.R.U64 R0, R2, R21, R3 ;  /* 0x0000001502007219 */ /* 0x00cfe20000001203 */
[----:B-1----:R-:W-:Y:S01]  /*8820*/  VIADD R3, R14, 0xffffffff ;  /* 0xffffffff0e037836 */ /* 0x002fe20000000000 */
[----:B------:R-:W-:Y:S01]  /*8830*/  LOP3.LUT R19, R8, R19, RZ, 0xc0, !PT ;  /* 0x0000001308137212 */ /* 0x000fe200078ec0ff */
[----:B------:R-:W-:Y:S02]  /*8840*/  IMAD.MOV R12, RZ, RZ, -R12 ;  /* 0x000000ffff0c7224 */ /* 0x000fe400078e0a0c */
[----:B------:R-:W-:Y:S01]  /*8850*/  IMAD.MOV R2, RZ, RZ, -R0 ;  /* 0x000000ffff027224 */ /* 0x000fe200078e0a00 */
[----:B------:R-:W-:Y:S01]  /*8860*/  LOP3.LUT R3, R10, R3, RZ, 0xc0, !PT ;  /* 0x000000030a037212 */ /* 0x000fe200078ec0ff */
[----:B------:R-:W-:Y:S02]  /*8870*/  IMAD R19, R24, R0, R19 ;  /* 0x0000000018137224 */ /* 0x000fe400078e0213 */
[----:B0-----:R-:W-:-:S04]  /*8880*/  IMAD R0, R2, R25, R13 ;  /* 0x0000001902007224 */ /* 0x001fc800078e020d */
[----:B------:R-:W-:Y:S01]  /*8890*/  IMAD R2, R0, R14, R3 ;  /* 0x0000000e00027224 */ /* 0x000fe200078e0203 */
[----:B----4-:R-:W-:Y:S01]  /*88a0*/  ISETP.NE.AND P0, PT, R4, 0x1, PT ;  /* 0x000000010400780c */ /* 0x010fe20003f05270 */
[----:B------:R-:W-:-:S05]  /*88b0*/  IMAD.MOV.U32 R4, RZ, RZ, 0x1 ;  /* 0x00000001ff047424 */ /* 0x000fca00078e00ff */
[----:B------:R-:W-:-:S07]  /*88c0*/  PRMT R0, R4, 0x7610, R0 ;  /* 0x0000761004007816 */ /* 0x000fce0000000000 */
[----:B------:R-:W-:-:S04]  /*88d0*/  @P0 IMAD R22, R15, R12, R20 ;  /* 0x0000000c0f160224 */ /* 0x000fc800078e0214 */
[----:B------:R-:W-:-:S05]  /*88e0*/  IMAD R19, R19, R28, R22 ;  /* 0x0000001c13137224 */ /* 0x000fca00078e0216 */
[----:B------:R-:W-:Y:S02]  /*88f0*/  SEL R22, R2, R19, !P0 ;  /* 0x0000001302167207 */ /* 0x000fe40004000000 */
[----:B------:R-:W-:Y:S01]  /*8900*/  SEL R19, R19, R2, !P0 ;  /* 0x0000000213137207 */ /* 0x000fe20004000000 */
[----:B------:R-:W-:-:S07]  /*8910*/  IMAD.MOV.U32 R2, RZ, RZ, R11 ;  /* 0x000000ffff027224 */ /* 0x000fce00078e000b */
.L_x_295:
[----:B------:R-:W-:Y:S02]  /*8920*/  LOP3.LUT P0, RZ, R0, 0xff, RZ, 0xc0, !PT ;  /* 0x000000ff00ff7812 */ /* 0x000fe4000780c0ff */
[----:B------:R-:W-:-:S11]  /*8930*/  LOP3.LUT R165, R165, 0x1, RZ, 0x3c, !PT ;  /* 0x00000001a5a57812 */ /* 0x000fd600078e3cff */
[----:B------:R-:W-:Y:S05]  /*8940*/  @P0 BRA `(.L_x_298) ;  /* 0xffffff8c00440947 */ /* 0x000fea000383ffff */
[----:B------:R-:W-:Y:S05]  /*8950*/  EXIT ;  /* 0x000000000000794d */ /* 0x000fea0003800000 */
.L_x_17:
[----:B------:R-:W-:-:S08]  /*8960*/  ISETP.NE.AND P0, PT, R5, RZ, PT ;  /* 0x000000ff0500720c */ /* 0x000fd00003f05270 */
[----:B0-----:R-:W0:-:S00]  /*8970*/  USETMAXREG.DEALLOC.CTAPOOL 0x28 ;  /* 0x00000028000079c8 */ /* 0x001e0000080e0500 */
[----:B------:R-:W-:Y:S05]  /*8980*/  @P0 EXIT ;  /* 0x000000000000094d */ /* 0x000fea0003800000 */
[----:B0-----:R-:W-:Y:S01]  /*8990*/  LOP3.LUT P0, RZ, R8, 0xff, RZ, 0xc0, !PT ;  /* 0x000000ff08ff7812 */ /* 0x001fe2000780c0ff */
[----:B------:R-:W-:Y:S02]  /*89a0*/  IMAD.MOV.U32 R0, RZ, RZ, 0x1 ;  /* 0x00000001ff007424 */ /* 0x000fe400078e00ff */
[----:B------:R-:W-:-:S10]  /*89b0*/  IMAD.MOV.U32 R8, RZ, RZ, RZ ;  /* 0x000000ffff087224 */ /* 0x000fd400078e00ff */
[----:B------:R-:W-:Y:S05]  /*89c0*/  @!P0 BRA `(.L_x_299) ;  /* 0x0000000c00408947 */ /* 0x000fea0003800000 */
[----:B------:R-:W0:Y:S01]  /*89d0*/  S2R R10, SR_CgaCtaId ;  /* 0x00000000000a7919 */ /* 0x000e220000008800 */
[----:B------:R-:W-:Y:S01]  /*89e0*/  LOP3.LUT P0, RZ, R4, 0x1f, RZ, 0xc0, !PT ;  /* 0x0000001f04ff7812 */ /* 0x000fe2000780c0ff */
[----:B------:R-:W-:Y:S01]  /*89f0*/  ULDC UR5, c[0x0][0x658] ;  /* 0x0001960000057ab9 */ /* 0x000fe20000000800 */
[C---:B------:R-:W-:Y:S01]  /*8a00*/  ISETP.NE.AND P2, PT, R3.reuse, RZ, PT ;  /* 0x000000ff0300720c */ /* 0x040fe20003f45270 */
[----:B------:R-:W-:Y:S01]  /*8a10*/  UMOV UR6, 0xffffffff ;  /* 0xffffffff00067882 */ /* 0x000fe20000000000 */
[----:B------:R-:W-:Y:S01]  /*8a20*/  ISETP.NE.OR P0, PT, R3, RZ, !P0 ;  /* 0x000000ff0300720c */ /* 0x000fe20004705670 */
[----:B------:R-:W-:Y:S01]  /*8a30*/  BSSY B0, `(.L_x_299) ;  /* 0x00000c9000007945 */ /* 0x000fe20003800000 */
[----:B------:R-:W-:Y:S01]  /*8a40*/  USHF.L.U32 UR6, UR6, UR5, URZ ;  /* 0x0000000506067299 */ /* 0x000fe2000800063f */
[----:B------:R-:W-:Y:S01]  /*8a50*/  IMAD.MOV.U32 R9, RZ, RZ, 0x1 ;  /* 0x00000001ff097424 */ /* 0x000fe200078e00ff */
[----:B------:R-:W-:Y:S01]  /*8a60*/  LOP3.LUT R6, R16, 0x2, RZ, 0xfc, !PT ;  /* 0x0000000210067812 */ /* 0x000fe200078efcff */
[----:B------:R-:W-:Y:S01]  /*8a70*/  IMAD.MOV.U32 R0, RZ, RZ, 0x1 ;  /* 0x00000001ff007424 */ /* 0x000fe200078e00ff */
[----:B------:R-:W-:Y:S01]  /*8a80*/  ULDC UR4, c[0x0][0x600] ;  /* 0x0001800000047ab9 */ /* 0x000fe20000000800 */
[----:B------:R-:W-:Y:S01]  /*8a90*/  IMAD.MOV.U32 R8, RZ, RZ, RZ ;  /* 0x000000ffff087224 */ /* 0x000fe200078e00ff */
[----:B------:R-:W-:Y:S01]  /*8aa0*/  UMOV UR7, 0x1 ;  /* 0x0000000100077882 */ /* 0x000fe20000000000 */
[----:B------:R-:W-:-:S02]  /*8ab0*/  UIADD3 UR19, UR40, 0x1, URZ ;  /* 0x0000000128137890 */ /* 0x000fc4000fffe03f */
[----:B------:R-:W-:Y:S02]  /*8ac0*/  UIADD3 UR15, UR4, -0x1, URZ ;  /* 0xffffffff040f7890 */ /* 0x000fe4000fffe03f */
[----:B------:R-:W-:Y:S02]  /*8ad0*/  USHF.L.U32 UR17, UR7, UR5, URZ ;  /* 0x0000000507117299 */ /* 0x000fe4000800063f */
[----:B------:R-:W-:Y:S01]  /*8ae0*/  ULOP3.LUT UR16, URZ, UR6, URZ, 0x33, !UPT ;  /* 0x000000063f107292 */ /* 0x000fe2000f8e333f */
[----:B------:R-:W-:Y:S01]  /*8af0*/  ULDC.64 UR20, c[0x0][0x198] ;  /* 0x0000660000147ab9 */ /* 0x000fe20000000a00 */
[C---:B0-----:R-:W-:Y:S02]  /*8b00*/  IMAD.SHL.U32 R3, R10.reuse, 0x1000, RZ ;  /* 0x000010000a037824 */ /* 0x041fe400078e00ff */
[----:B------:R-:W-:-:S03]  /*8b10*/  IMAD.SHL.U32 R10, R10, 0x80, RZ ;  /* 0x000000800a0a7824 */ /* 0x000fc600078e00ff */
[----:B------:R-:W-:Y:S02]  /*8b20*/  LOP3.LUT R3, R3, 0x1000, RZ, 0xc0, !PT ;  /* 0x0000100003037812 */ /* 0x000fe400078ec0ff */
[----:B------:R-:W-:-:S03]  /*8b30*/  LOP3.LUT R10, R10, 0x80, RZ, 0xc0, !PT ;  /* 0x000000800a0a7812 */ /* 0x000fc600078ec0ff */
[----:B------:R-:W-:-:S07]  /*8b40*/  VIADD R7, R3, 0x1900 ;  /* 0x0000190003077836 */ /* 0x000fce0000000000 */
.L_x_311:
[----:B------:R-:W-:-:S03]  /*8b50*/  UMOV UR4, 0xffffffff ;  /* 0xffffffff00047882 */ /* 0x000fc60000000000 */
[----:B------:R-:W-:Y:S05]  /*8b60*/  BRA.DIV UR4, `(.L_x_300) ;  /* 0x0000000e04c87947 */ /* 0x000fea000b800000 */
[----:B------:R-:W-:-:S13]  /*8b70*/  ELECT P6, URZ, PT ;  /* 0x00000000003f782f */ /* 0x000fda00038c0000 */
.L_x_323:
[----:B------:R-:W0:Y:S01]  /*8b80*/  LDC R3, c[0x0][0x28c] ;  /* 0x0000a300ff037b82 */ /* 0x000e220000000800 */
[----:B------:R-:W-:Y:S01]  /*8b90*/  BSSY B1, `(.L_x_301) ;  /* 0x0000039000017945 */ /* 0x000fe20003800000 */
[----:B0-----:R-:W-:-:S13]  /*8ba0*/  ISETP.LT.OR P6, PT, R3, 0x1, !P6 ;  /* 0x000000010300780c */ /* 0x001fda00077c1670 */
[----:B------:R-:W-:Y:S05]  /*8bb0*/  @P6 BRA `(.L_x_302) ;  /* 0x0000000000d86947 */ /* 0x000fea0003800000 */
[----:B------:R-:W-:Y:S02]  /*8bc0*/  IMAD R22, R22, 0x100, R10 ;  /* 0x0000010016167824 */ /* 0x000fe400078e020a */
[----:B------:R-:W-:Y:S02]  /*8bd0*/  IMAD.SHL.U32 R19, R19, 0x40, RZ ;  /* 0x0000004013137824 */ /* 0x000fe400078e00ff */
[----:B------:R-:W-:Y:S02]  /*8be0*/  IMAD.MOV.U32 R14, RZ, RZ, RZ ;  /* 0x000000ffff0e7224 */ /* 0x000fe400078e00ff */
[----:B------:R-:W-:Y:S02]  /*8bf0*/  IMAD.U32 R15, RZ, RZ, UR19 ;  /* 0x00000013ff0f7e24 */ /* 0x000fe4000f8e00ff */
[----:B------:R-:W-:Y:S02]  /*8c00*/  IMAD.MOV.U32 R3, RZ, RZ, R0 ;  /* 0x000000ffff037224 */ /* 0x000fe400078e0000 */
[----:B------:R-:W-:-:S07]  /*8c10*/  IMAD.MOV.U32 R4, RZ, RZ, R8 ;  /* 0x000000ffff047224 */ /* 0x000fce00078e0008 */
.L_x_306:
[----:B------:R-:W0:Y:S01]  /*8c20*/  S2R R12, SR_CgaCtaId ;  /* 0x00000000000c7919 */ /* 0x000e220000008800 */
[----:B------:R-:W-:Y:S01]  /*8c30*/  MOV R5, 0x400 ;  /* 0x0000040000057802 */ /* 0x000fe20000000f00 */
[----:B------:R-:W1:Y:S03]  /*8c40*/  @!P2 LDC R11, c[0x0][0x500] ;  /* 0x00014000ff0bab82 */ /* 0x000e660000000800 */
[----:B0-----:R-:W-:Y:S02]  /*8c50*/  LEA R13, R12, R5, 0x18 ;  /* 0x000000050c0d7211 */ /* 0x001fe400078ec0ff */
[----:B------:R-:W-:-:S03]  /*8c60*/  SHF.L.U32 R5, R3, 0x1f, RZ ;  /* 0x0000001f03057819 */ /* 0x000fc600000006ff */
[----:B------:R-:W-:-:S04]  /*8c70*/  IMAD R12, R4, 0x8, R13 ;  /* 0x00000008040c7824 */ /* 0x000fc800078e020d */
[----:B------:R-:W0:Y:S02]  /*8c80*/  SYNCS.PHASECHK.TRANS64.TRYWAIT P1, [R12+URZ+0x18], R5 ;  /* 0x000018050c0075a7 */ /* 0x000e24000802017f */
[----:B01----:R-:W-:Y:S05]  /*8c90*/  @!P1 BRA `(.L_x_303) ;  /* 0x0000000c009c9947 */ /* 0x003fea0003800000 */
.L_x_324:
[----:B0-----:R-:W-:Y:S01]  /*8ca0*/  PRMT R5, R6, 0x9910, RZ ;  /* 0x0000991006057816 */ /* 0x001fe200000000ff */
[----:B------:R0:W-:Y:S03]  /*8cb0*/  @!P2 SYNCS.ARRIVE.TRANS64 RZ, [R12+URZ], R11 ;  /* 0x0000000b0cffa9a7 */ /* 0x0001e6000800003f */
[----:B------:R-:W-:-:S13]  /*8cc0*/  ISETP.NE.AND P1, PT, R5, 0x2, PT ;  /* 0x000000020500780c */ /* 0x000fda0003f25270 */
[----:B0-----:R-:W-:Y:S05]  /*8cd0*/  @P1 BRA `(.L_x_304) ;  /* 0x0000000000041947 */ /* 0x001fea0003800000 */
[----:B------:R-:W-:Y:S01]  /*8ce0*/  BPT.TRAP 0x1 ;  /* 0x000000040000795c */ /* 0x000fe20000300000 */
.L_x_304:
[----:B------:R-:W-:Y:S05]  /*8cf0*/  @P0 BRA `(.L_x_305) ;  /* 0x0000000000040947 */ /* 0x000fea0003800000 */
[----:B------:R-:W-:Y:S01]  /*8d00*/  BPT.TRAP 0x1 ;  /* 0x000000040000795c */ /* 0x000fe20000300000 */
.L_x_305:
[----:B------:R-:W-:Y:S01]  /*8d10*/  R2UR UR13, R13 ;  /* 0x000000000d0d72ca */ /* 0x000fe200000e0000 */
[----:B------:R-:W-:Y:S01]  /*8d20*/  IMAD R13, R4, 0x800, R13 ;  /* 0x00000800040d7824 */ /* 0x000fe200078e020d */
[----:B------:R-:W-:Y:S01]  /*8d30*/  R2UR UR9, R12 ;  /* 0x000000000c0972ca */ /* 0x000fe200000e0000 */
[C---:B------:R-:W-:Y:S01]  /*8d40*/  IMAD R5, R4.reuse, 0x2000, R7 ;  /* 0x0000200004057824 */ /* 0x040fe200078e0207 */
[----:B------:R-:W-:Y:S01]  /*8d50*/  UIADD3 UR4, UP0, UR20, 0xf0, URZ ;  /* 0x000000f014047890 */ /* 0x000fe2000ff1e03f */
[----:B------:R-:W-:Y:S01]  /*8d60*/  VIADD R15, R15, 0xffffffff ;  /* 0xffffffff0f0f7836 */ /* 0x000fe20000000000 */
[----:B------:R-:W-:Y:S01]  /*8d70*/  R2UR UR5, R13 ;  /* 0x000000000d0572ca */ /* 0x000fe200000e0000 */
[----:B------:R-:W-:Y:S01]  /*8d80*/  UIADD3 UR22, UP1, UR20, 0x1f0, URZ ;  /* 0x000001f014167890 */ /* 0x000fe2000ff3e03f */
[----:B------:R-:W-:Y:S01]  /*8d90*/  R2UR UR8, R5 ;  /* 0x00000000050872ca */ /* 0x000fe200000e0000 */
[----:B------:R-:W-:Y:S01]  /*8da0*/  VIADD R4, R4, 0x1 ;  /* 0x0000000104047836 */ /* 0x000fe20000000000 */
[----:B------:R-:W-:Y:S01]  /*8db0*/  R2UR UR11, R19 ;  /* 0x00000000130b72ca */ /* 0x000fe200000e0000 */
[----:B------:R-:W-:Y:S01]  /*8dc0*/  UIADD3.X UR23, URZ, UR21, URZ, UP1, !UPT ;  /* 0x000000153f177290 */ /* 0x000fe20008ffe43f */
[----:B------:R-:W-:Y:S01]  /*8dd0*/  R2UR UR10, R14 ;  /* 0x000000000e0a72ca */ /* 0x000fe200000e0000 */
[----:B------:R-:W-:Y:S01]  /*8de0*/  UMOV UR6, 0x0 ;  /* 0x0000000000067882 */ /* 0x000fe20000000000 */
[----:B------:R-:W-:Y:S01]  /*8df0*/  R2UR UR12, R2 ;  /* 0x00000000020c72ca */ /* 0x000fe200000e0000 */
[----:B------:R-:W-:Y:S01]  /*8e00*/  UMOV UR7, 0x10000000 ;  /* 0x1000000000077882 */ /* 0x000fe20000000000 */
[----:B------:R-:W-:Y:S01]  /*8e10*/  R2UR UR18, R22 ;  /* 0x00000000161272ca */ /* 0x000fe200000e0000 */
[----:B------:R-:W-:Y:S01]  /*8e20*/  UMOV UR24, 0x30000 ;  /* 0x0003000000187882 */ /* 0x000fe20000000000 */
[----:B------:R-:W-:Y:S01]  /*8e30*/  ISETP.GT.AND P3, PT, R15, 0x1, PT ;  /* 0x000000010f00780c */ /* 0x000fe20003f64270 */
[----:B------:R-:W-:Y:S01]  /*8e40*/  UIADD3 UR14, UR5, 0x100, URZ ;  /* 0x00000100050e7890 */ /* 0x000fe2000fffe03f */
[----:B------:R-:W-:Y:S01]  /*8e50*/  ISETP.NE.AND P1, PT, R4, 0x3, PT ;  /* 0x000000030400780c */ /* 0x000fe20003f25270 */
[----:B------:R-:W-:Y:S01]  /*8e60*/  UIADD3.X UR5, URZ, UR21, URZ, UP0, !UPT ;  /* 0x000000153f057290 */ /* 0x000fe200087fe43f */
[----:B------:R-:W-:Y:S01]  /*8e70*/  VIADD R14, R14, 0x20 ;  /* 0x000000200e0e7836 */ /* 0x000fe20000000000 */
[----:B------:R-:W-:Y:S01]  /*8e80*/  UIADD3 UR13, UR13, UR8, URZ ;  /* 0x000000080d0d7290 */ /* 0x000fe2000fffe03f */
[----:B------:R-:W-:-:S02]  /*8e90*/  SEL R12, RZ, 0x1, P1 ;  /* 0x00000001ff0c7807 */ /* 0x000fc40000800000 */
[----:B------:R-:W-:Y:S01]  /*8ea0*/  UMOV UR8, UR14 ;  /* 0x0000000e00087c82 */ /* 0x000fe20008000000 */
[----:B------:R-:W-:Y:S02]  /*8eb0*/  SEL R4, R4, RZ, P1 ;  /* 0x000000ff04047207 */ /* 0x000fe40000800000 */
[----:B------:R-:W-:Y:S01]  /*8ec0*/  LOP3.LUT R3, R3, R12, RZ, 0x3c, !PT ;  /* 0x0000000c03037212 */ /* 0x000fe200078e3cff */
[----:B------:R0:W-:Y:S02]  /*8ed0*/  UTMALDG.3D [UR8], [UR4], desc[UR6] ;  /* 0x00000608040075b4 */ /* 0x0001e40008011000 */
[----:B0-----:R-:W-:Y:S01]  /*8ee0*/  UMOV UR11, UR18 ;  /* 0x00000012000b7c82 */ /* 0x001fe20008000000 */
[----:B------:R-:W-:Y:S02]  /*8ef0*/  UMOV UR8, UR13 ;  /* 0x0000000d00087c82 */ /* 0x000fe40008000000 */
[----:B------:R0:W-:Y:S02]  /*8f00*/  UTMALDG.3D.MULTICAST [UR8], [UR22], UR24, desc[UR6] ;  /* 0x00000608160073b4 */ /* 0x0001e40008011818 */
[----:B0-----:R-:W-:Y:S05]  /*8f10*/  @P3 BRA `(.L_x_306) ;  /* 0xfffffffc00403947 */ /* 0x001fea000383ffff */
.L_x_302:
[----:B------:R-:W-:Y:S05]  /*8f20*/  BSYNC B1 ;  /* 0x0000000000017941 */ /* 0x000fea0003800000 */
.L_x_301:
[----:B------:R-:W2:Y:S01]  /*8f30*/  LDL.64 R12, [R1] ;  /* 0x00000000010c7983 */ /* 0x000ea20000100a00 */
[----:B------:R-:W-:Y:S01]  /*8f40*/  LOP3.LUT P4, RZ, R9, 0xff, RZ, 0xc0, !PT ;  /* 0x000000ff09ff7812 */ /* 0x000fe2000788c0ff */
[----:B------:R-:W-:Y:S01]  /*8f50*/  VIADD R8, R8, UR40 ;  /* 0x0000002808087c36 */ /* 0x000fe20008000000 */
[----:B------:R-:W-:Y:S01]  /*8f60*/  ULDC.64 UR4, c[0x0][0x650] ;  /* 0x0001940000047ab9 */ /* 0x000fe20000000a00 */
[----:B------:R-:W-:Y:S01]  /*8f70*/  IMAD.U32 R5, RZ, RZ, UR40 ;  /* 0x00000028ff057e24 */ /* 0x000fe2000f8e00ff */
[----:B------:R-:W-:Y:S01]  /*8f80*/  UISETP.GE.U32.AND UP0, UPT, UR40, 0x3, UPT ;  /* 0x000000032800788c */ /* 0x000fe2000bf06070 */
[----:B------:R-:W-:Y:S01]  /*8f90*/  BSSY B1, `(.L_x_307) ;  /* 0x0000070000017945 */ /* 0x000fe20003800000 */
[----:B------:R-:W-:Y:S01]  /*8fa0*/  ISETP.GT.U32.AND P1, PT, R8, 0x2, PT ;  /* 0x000000020800780c */ /* 0x000fe20003f24070 */
[----:B------:R-:W-:Y:S01]  /*8fb0*/  IMAD.MOV.U32 R19, RZ, RZ, -0x1 ;  /* 0xffffffffff137424 */ /* 0x000fe200078e00ff */
[----:B------:R-:W-:Y:S01]  /*8fc0*/  PRMT R9, RZ, 0x7610, R9 ;  /* 0x00007610ff097816 */ /* 0x000fe20000000009 */
[----:B------:R-:W-:Y:S01]  /*8fd0*/  IMAD.MOV.U32 R22, RZ, RZ, -0x1 ;  /* 0xffffffffff167424 */ /* 0x000fe200078e00ff */
[----:B------:R-:W-:-:S02]  /*8fe0*/  ISETP.LT.U32.AND P1, PT, R5, 0x3, P1 ;  /* 0x000000030500780c */ /* 0x000fc40000f21070 */
[----:B------:R-:W-:Y:S01]  /*8ff0*/  PLOP3.LUT P3, PT, PT, PT, UP0, 0x80, 0x0 ;  /* 0x000000000000781c */ /* 0x000fe20003f6f008 */
[----:B------:R-:W0:Y:S01]  /*9000*/  @P4 S2R R3, SR_CgaCtaId ;  /* 0x0000000000034919 */ /* 0x000e220000008800 */
[----:B------:R-:W-:-:S04]  /*9010*/  @P4 MOV R2, 0x400 ;  /* 0x0000040000024802 */ /* 0x000fc80000000f00 */
[----:B0-----:R-:W-:Y:S01]  /*9020*/  @P4 LEA R4, R3, R2, 0x18 ;  /* 0x0000000203044211 */ /* 0x001fe200078ec0ff */
[----:B------:R-:W-:-:S03]  /*9030*/  IMAD.WIDE.U32 R2, R8, -0x55555555, RZ ;  /* 0xaaaaaaab08027825 */ /* 0x000fc600078e00ff */
[----:B------:R0:W-:Y:S01]  /*9040*/  @P4 SYNCS.ARRIVE.TRANS64.A1T0 RZ, [R4+URZ+0x68], RZ ;  /* 0x000068ff04ff49a7 */ /* 0x0001e2000810003f */
[----:B------:R-:W-:Y:S01]  /*9050*/  IMAD.MOV.U32 R2, RZ, RZ, -0x1 ;  /* 0xffffffffff027424 */ /* 0x000fe200078e00ff */
[----:B------:R-:W-:Y:S02]  /*9060*/  SHF.R.U32.HI R5, RZ, 0x1, R3 ;  /* 0x00000001ff057819 */ /* 0x000fe40000011603 */
[----:B------:R-:W-:-:S03]  /*9070*/  SEL R3, RZ, 0x1, !P1 ;  /* 0x00000001ff037807 */ /* 0x000fc60004800000 */
[----:B------:R-:W-:Y:S01]  /*9080*/  IMAD R8, R5, -0x3, R8 ;  /* 0xfffffffd05087824 */ /* 0x000fe200078e0208 */
[----:B------:R-:W-:Y:S02]  /*9090*/  LOP3.LUT R0, R0, R3, RZ, 0x3c, !PT ;  /* 0x0000000300007212 */ /* 0x000fe400078e3cff */
[----:B------:R-:W-:Y:S02]  /*90a0*/  PRMT R3, RZ, 0x7610, R3 ;  /* 0x00007610ff037816 */ /* 0x000fe40000000003 */
[----:B------:R-:W-:Y:S02]  /*90b0*/  @P3 LOP3.LUT R0, R0, 0x1, R5, 0x78, !PT ;  /* 0x0000000100003812 */ /* 0x000fe400078e7805 */
[----:B--2---:R-:W-:-:S04]  /*90c0*/  IADD3 R18, P4, R18, R12, RZ ;  /* 0x0000000c12127210 */ /* 0x004fc80007f9e0ff */
[----:B------:R-:W-:Y:S01]  /*90d0*/  ISETP.GE.U32.AND P1, PT, R18, UR4, PT ;  /* 0x0000000412007c0c */ /* 0x000fe2000bf26070 */
[----:B------:R-:W-:-:S05]  /*90e0*/  IMAD.X R17, R17, 0x1, R23, P4 ;  /* 0x0000000111117824 */ /* 0x000fca00020e0617 */
[----:B------:R-:W-:-:S13]  /*90f0*/  ISETP.GE.U32.AND.EX P1, PT, R17, UR5, PT, P1 ;  /* 0x0000000511007c0c */ /* 0x000fda000bf26110 */
[----:B0-----:R-:W-:Y:S05]  /*9100*/  @P1 BRA `(.L_x_308) ;  /* 0x0000000400601947 */ /* 0x001fea0003800000 */
[----:B------:R-:W0:Y:S01]  /*9110*/  S2R R12, SR_CTAID.X ;  /* 0x00000000000c7919 */ /* 0x000e220000002500 */
[----:B------:R-:W-:Y:S01]  /*9120*/  ULDC.64 UR4, c[0x0][0x628] ;  /* 0x00018a0000047ab9 */ /* 0x000fe20000000a00 */
[----:B------:R-:W-:Y:S01]  /*9130*/  ULDC UR7, c[0x0][0x630] ;  /* 0x00018c0000077ab9 */ /* 0x000fe20000000800 */
[----:B------:R-:W-:Y:S01]  /*9140*/  ISETP.NE.U32.AND P1, PT, RZ, UR4, PT ;  /* 0x00000004ff007c0c */ /* 0x000fe2000bf25070 */
[----:B------:R-:W1:Y:S01]  /*9150*/  S2R R13, SR_CTAID.Y ;  /* 0x00000000000d7919 */ /* 0x000e620000002600 */
[----:B------:R-:W-:Y:S01]  /*9160*/  ULDC UR8, c[0x0][0x150] ;  /* 0x0000540000087ab9 */ /* 0x000fe20000000800 */
[----:B------:R-:W-:Y:S01]  /*9170*/  IMAD.MOV.U32 R2, RZ, RZ, R18 ;  /* 0x000000ffff027224 */ /* 0x000fe200078e0012 */
[----:B------:R-:W-:Y:S01]  /*9180*/  ISETP.NE.AND.EX P1, PT, RZ, UR5, PT, P1 ;  /* 0x00000005ff007c0c */ /* 0x000fe2000bf25310 */
[----:B------:R-:W-:Y:S01]  /*9190*/  IMAD.MOV.U32 R3, RZ, RZ, R17 ;  /* 0x000000ffff037224 */ /* 0x000fe200078e0011 */
[----:B0-----:R-:W-:-:S11]  /*91a0*/  I2FP.F32.U32 R14, R12 ;  /* 0x0000000c000e7245 */ /* 0x001fd60000201000 */
[----:B------:R-:W-:Y:S05]  /*91b0*/  @!P1 BRA `(.L_x_309) ;  /* 0x0000000000289947 */ /* 0x000fea0003800000 */
[----:B------:R-:W-:Y:S02]  /*91c0*/  ULDC UR6, c[0x0][0x634] ;  /* 0x00018d0000067ab9 */ /* 0x000fe40000000800 */
[----:B------:R-:W-:-:S05]  /*91d0*/  IADD3 R3, P1, R18, UR6, RZ ;  /* 0x0000000612037c10 */ /* 0x000fca000ff3e0ff */
[----:B------:R-:W-:-:S04]  /*91e0*/  IMAD.X R11, RZ, RZ, R17, P1 ;  /* 0x000000ffff0b7224 */ /* 0x000fc800008e0611 */
[----:B------:R-:W-:-:S04]  /*91f0*/  IMAD.WIDE.U32 R4, R11, UR4, RZ ;  /* 0x000000040b047c25 */ /* 0x000fc8000f8e00ff */
[----:B------:R-:W-:-:S04]  /*9200*/  IMAD.WIDE.U32 R4, P1, R3, UR5, R4 ;  /* 0x0000000503047c25 */ /* 0x000fc8000f820004 */
[----:B------:R-:W-:-:S04]  /*9210*/  IMAD.WIDE.U32 R2, R3, UR4, RZ ;  /* 0x0000000403027c25 */ /* 0x000fc8000f8e00ff */
[----:B------:R-:W-:Y:S01]  /*9220*/  IMAD.MOV.U32 R2, RZ, RZ, R5 ;  /* 0x000000ffff027224 */ /* 0x000fe200078e0005 */
[----:B------:R-:W-:Y:S01]  /*9230*/  IADD3 RZ, P3, R3, R4, RZ ;  /* 0x0000000403ff7210 */ /* 0x000fe20007f7e0ff */
[----:B------:R-:W-:-:S04]  /*9240*/  IMAD.X R3, RZ, RZ, RZ, P1 ;  /* 0x000000ffff037224 */ /* 0x000fc800008e06ff */
[----:B------:R-:W-:-:S08]  /*9250*/  IMAD.WIDE.U32.X R2, R11, UR5, R2, P3 ;  /* 0x000000050b027c25 */ /* 0x000fd000098e0402 */
.L_x_309:
[----:B------:R-:W0:Y:S01]  /*9260*/  LDC R21, c[0x0][0x65c] ;  /* 0x00019700ff157b82 */ /* 0x000e220000000800 */
[--C-:B------:R-:W-:Y:S01]  /*9270*/  SHF.R.U64 R11, R2, UR7, R3.reuse ;  /* 0x00000007020b7c19 */ /* 0x100fe20008001203 */
[----:B------:R-:W-:Y:S01]  /*9280*/  FMUL R14, R14, UR8 ;  /* 0x000000080e0e7c20 */ /* 0x000fe20008400000 */
[----:B------:R-:W-:Y:S01]  /*9290*/  SHF.R.U32.HI R2, RZ, UR7, R3 ;  /* 0x00000007ff027c19 */ /* 0x000fe20008011603 */
[----:B------:R-:W-:Y:S01]  /*92a0*/  ULDC UR6, c[0x0][0x154] ;  /* 0x0000550000067ab9 */ /* 0x000fe20000000800 */
[----:B------:R-:W-:Y:S01]  /*92b0*/  IADD3 R15, P1, RZ, -R11, RZ ;  /* 0x8000000bff0f7210 */ /* 0x000fe20007f3e0ff */
[----:B------:R-:W-:Y:S01]  /*92c0*/  ULDC.64 UR4, c[0x0][0x620] ;  /* 0x0001880000047ab9 */ /* 0x000fe20000000a00 */
[----:B-1----:R-:W-:Y:S01]  /*92d0*/  I2FP.F32.U32 R3, R13 ;  /* 0x0000000d00037245 */ /* 0x002fe20000201000 */
[----:B------:R-:W1:Y:S01]  /*92e0*/  LDC R19, c[0x0][0x144] ;  /* 0x00005100ff137b82 */ /* 0x000e620000000800 */
[----:B------:R-:W2:Y:S01]  /*92f0*/  F2I.U32.TRUNC.NTZ R14, R14 ;  /* 0x0000000e000e7305 */ /* 0x000ea2000020f000 */
[----:B------:R-:W-:-:S02]  /*9300*/  IMAD.X R2, RZ, RZ, ~R2, P1 ;  /* 0x000000ffff027224 */ /* 0x000fc400008e0e02 */
[----:B------:R-:W-:Y:S01]  /*9310*/  FMUL R4, R3, UR6 ;  /* 0x0000000603047c20 */ /* 0x000fe20008400000 */
[----:B------:R-:W-:Y:S01]  /*9320*/  IMAD.MOV.U32 R3, RZ, RZ, R17 ;  /* 0x000000ffff037224 */ /* 0x000fe200078e0011 */
[----:B------:R-:W-:Y:S01]  /*9330*/  ULDC.64 UR6, c[0x0][0x640] ;  /* 0x0001900000067ab9 */ /* 0x000fe20000000a00 */
[----:B------:R-:W-:Y:S01]  /*9340*/  IMAD R2, R2, UR4, RZ ;  /* 0x0000000402027c24 */ /* 0x000fe2000f8e02ff */
[----:B------:R-:W3:Y:S01]  /*9350*/  LDC R20, c[0x0][0x148] ;  /* 0x00005200ff147b82 */ /* 0x000ee20000000800 */
[----:B------:R-:W-:Y:S01]  /*9360*/  ISETP.NE.U32.AND P1, PT, RZ, UR6, PT ;  /* 0x00000006ff007c0c */ /* 0x000fe2000bf25070 */
[----:B------:R-:W4:Y:S01]  /*9370*/  F2I.U32.TRUNC.NTZ R4, R4 ;  /* 0x0000000400047305 */ /* 0x000f22000020f000 */
[----:B------:R-:W-:Y:S02]  /*9380*/  IMAD R5, R15, UR5, R2 ;  /* 0x000000050f057c24 */ /* 0x000fe4000f8e0202 */
[----:B------:R-:W-:Y:S01]  /*9390*/  IMAD.MOV.U32 R2, RZ, RZ, R18 ;  /* 0x000000ffff027224 */ /* 0x000fe200078e0012 */
[----:B------:R-:W-:-:S02]  /*93a0*/  ISETP.NE.AND.EX P1, PT, RZ, UR7, PT, P1 ;  /* 0x00000007ff007c0c */ /* 0x000fc4000bf25310 */
[----:B0-----:R-:W-:Y:S01]  /*93b0*/  ISETP.NE.AND P4, PT, R21, 0x1, PT ;  /* 0x000000011500780c */ /* 0x001fe20003f85270 */
[----:B------:R-:W-:Y:S01]  /*93c0*/  IMAD.WIDE.U32 R2, R15, UR4, R2 ;  /* 0x000000040f027c25 */ /* 0x000fe2000f8e0002 */
[----:B------:R-:W-:-:S03]  /*93d0*/  ULDC UR4, c[0x0][0x618] ;  /* 0x0001860000047ab9 */ /* 0x000fc60000000800 */
[----:B--2---:R-:W-:Y:S02]  /*93e0*/  IMAD.MOV R14, RZ, RZ, -R14 ;  /* 0x000000ffff0e7224 */ /* 0x004fe400078e0a0e */
[----:B------:R-:W-:Y:S02]  /*93f0*/  IMAD.IADD R3, R3, 0x1, R5 ;  /* 0x0000000103037824 */ /* 0x000fe400078e0205 */
[----:B-1----:R-:W-:-:S03]  /*9400*/  IMAD R12, R19, R14, R12 ;  /* 0x0000000e130c7224 */ /* 0x002fc600078e020c */
[--C-:B------:R-:W-:Y:S01]  /*9410*/  SHF.R.U64 R14, R2, UR4, R3.reuse ;  /* 0x00000004020e7c19 */ /* 0x100fe20008001203 */
[----:B----4-:R-:W-:Y:S01]  /*9420*/  IMAD.MOV R2, RZ, RZ, -R4 ;  /* 0x000000ffff027224 */ /* 0x010fe200078e0a04 */
[----:B------:R-:W-:Y:S01]  /*9430*/  SHF.R.U32.HI R3, RZ, UR4, R3 ;  /* 0x00000004ff037c19 */ /* 0x000fe20008011603 */
[----:B------:R-:W-:Y:S02]  /*9440*/  ULDC UR4, c[0x0][0x608] ;  /* 0x0001820000047ab9 */ /* 0x000fe40000000800 */
[----:B---3--:R-:W-:Y:S01]  /*9450*/  @P4 IMAD R12, R20, R2, R13 ;  /* 0x00000002140c4224 */ /* 0x008fe200078e020d */
[--C-:B------:R-:W-:Y:S02]  /*9460*/  SHF.R.U64 R19, R14, UR4, R3.reuse ;  /* 0x000000040e137c19 */ /* 0x100fe40008001203 */
[----:B------:R-:W-:Y:S01]  /*9470*/  SHF.R.U32.HI R2, RZ, UR4, R3 ;  /* 0x00000004ff027c19 */ /* 0x000fe20008011603 */
[----:B------:R-:W-:-:S03]  /*9480*/  ULDC UR4, c[0x0][0x658] ;  /* 0x0001960000047ab9 */ /* 0x000fc60000000800 */
[--C-:B------:R-:W-:Y:S02]  /*9490*/  SHF.R.U64 R13, R19, UR4, R2.reuse ;  /* 0x00000004130d7c19 */ /* 0x100fe40008001202 */
[----:B------:R-:W-:-:S03]  /*94a0*/  SHF.R.U32.HI R2, RZ, UR4, R2 ;  /* 0x00000004ff027c19 */ /* 0x000fc60008011602 */
[----:B------:R-:W-:Y:S02]  /*94b0*/  IMAD.MOV.U32 R4, RZ, RZ, R13 ;  /* 0x000000ffff047224 */ /* 0x000fe400078e000d */
[----:B------:R-:W-:Y:S01]  /*94c0*/  IMAD.MOV.U32 R3, RZ, RZ, R2 ;  /* 0x000000ffff037224 */ /* 0x000fe200078e0002 */
[----:B------:R-:W-:Y:S06]  /*94d0*/  @!P1 BRA `(.L_x_310) ;  /* 0x00000000002c9947 */ /* 0x000fec0003800000 */
        /* <DEDUP_REMOVED lines=9> */
[----:B------:R-:W-:-:S04]  /*9570*/  IMAD.WIDE.U32.X R2, R15, UR7, R2, P3 ;  /* 0x000000070f027c25 */ /* 0x000fc800098e0402 */
[----:B------:R-:W-:-:S07]  /*9580*/  IMAD.MOV.U32 R4, RZ, RZ, R2 ;  /* 0x000000ffff047224 */ /* 0x000fce00078e0002 */
.L_x_310:
[----:B------:R-:W-:Y:S01]  /*9590*/  ULDC UR4, c[0x0][0x648] ;  /* 0x0001920000047ab9 */ /* 0x000fe20000000800 */
[----:B------:R-:W-:Y:S01]  /*95a0*/  LOP3.LUT R2, R19, UR16, RZ, 0xc0, !PT ;  /* 0x0000001013027c12 */ /* 0x000fe2000f8ec0ff */
[----:B------:R-:W-:Y:S01]  /*95b0*/  ULDC UR5, c[0x0][0x610] ;  /* 0x0001840000057ab9 */ /* 0x000fe20000000800 */
[----:B------:R-:W-:Y:S01]  /*95c0*/  SHF.R.U64 R3, R4, UR4, R3 ;  /* 0x0000000404037c19 */ /* 0x000fe20008001203 */
[----:B------:R-:W-:Y:S01]  /*95d0*/  ULDC UR4, c[0x0][0x638] ;  /* 0x00018e0000047ab9 */ /* 0x000fe20000000800 */
[----:B------:R-:W-:-:S03]  /*95e0*/  LOP3.LUT R14, R14, UR15, RZ, 0xc0, !PT ;  /* 0x0000000f0e0e7c12 */ /* 0x000fc6000f8ec0ff */
[----:B------:R-:W-:Y:S02]  /*95f0*/  IMAD.MOV R4, RZ, RZ, -R3 ;  /* 0x000000ffff047224 */ /* 0x000fe400078e0a03 */
[----:B------:R-:W-:Y:S02]  /*9600*/  IMAD R3, R3, UR17, R2 ;  /* 0x0000001103037c24 */ /* 0x000fe4000f8e0202 */
[----:B------:R-:W-:Y:S01]  /*9610*/  IMAD R13, R4, UR4, R13 ;  /* 0x00000004040d7c24 */ /* 0x000fe2000f8e020d */
[----:B------:R-:W-:Y:S01]  /*9620*/  ULDC UR4, c[0x0][0x600] ;  /* 0x0001800000047ab9 */ /* 0x000fe20000000800 */
[----:B------:R-:W-:Y:S02]  /*9630*/  IMAD R12, R3, UR5, R12 ;  /* 0x00000005030c7c24 */ /* 0x000fe4000f8e020c */
[----:B------:R-:W-:Y:S02]  /*9640*/  IMAD R13, R13, UR4, R14 ;  /* 0x000000040d0d7c24 */ /* 0x000fe4000f8e020e */
[----:B------:R-:W-:-:S02]  /*9650*/  IMAD.MOV.U32 R3, RZ, RZ, 0x1 ;  /* 0x00000001ff037424 */ /* 0x000fc400078e00ff */
[----:B------:R-:W-:Y:S01]  /*9660*/  IMAD.MOV.U32 R2, RZ, RZ, R11 ;  /* 0x000000ffff027224 */ /* 0x000fe200078e000b */
[----:B------:R-:W-:Y:S02]  /*9670*/  SEL R22, R13, R12, !P4 ;  /* 0x0000000c0d167207 */ /* 0x000fe40006000000 */
[----:B------:R-:W-:-:S07]  /*9680*/  SEL R19, R12, R13, !P4 ;  /* 0x0000000d0c137207 */ /* 0x000fce0006000000 */
.L_x_308:
[----:B------:R-:W-:Y:S05]  /*9690*/  BSYNC B1 ;  /* 0x0000000000017941 */ /* 0x000fea0003800000 */
.L_x_307:
[----:B------:R-:W-:-:S13]  /*96a0*/  LOP3.LUT P1, RZ, R3, 0xff, RZ, 0xc0, !PT ;  /* 0x000000ff03ff7812 */ /* 0x000fda000782c0ff */
[----:B------:R-:W-:Y:S05]  /*96b0*/  @P1 BRA `(.L_x_311) ;  /* 0xfffffff400241947 */ /* 0x000fea000383ffff */
[----:B------:R-:W-:Y:S05]  /*96c0*/  BSYNC B0 ;  /* 0x0000000000007941 */ /* 0x000fea0003800000 */
.L_x_299:
[----:B------:R-:W-:-:S03]  /*96d0*/  UMOV UR4, 0xffffffff ;  /* 0xffffffff00047882 */ /* 0x000fc60000000000 */
[----:B------:R-:W-:Y:S05]  /*96e0*/  BRA.DIV UR4, `(.L_x_312) ;  /* 0x00000006041c7947 */ /* 0x000fea000b800000 */
[----:B------:R-:W-:-:S13]  /*96f0*/  ELECT P6, URZ, PT ;  /* 0x00000000003f782f */ /* 0x000fda00038c0000 */
.L_x_327:
[----:B------:R-:W-:Y:S04]  /*9700*/  BSSY B0, `(.L_x_313) ;  /* 0x0000022000007945 */ /* 0x000fe80003800000 */
[----:B------:R-:W-:Y:S05]  /*9710*/  @!P6 BRA `(.L_x_314) ;  /* 0x000000000080e947 */ /* 0x000fea0003800000 */
[----:B------:R-:W-:-:S04]  /*9720*/  LOP3.LUT R16, R16, 0x2, RZ, 0xfc, !PT ;  /* 0x0000000210107812 */ /* 0x000fc800078efcff */
[----:B------:R-:W-:-:S13]  /*9730*/  ISETP.NE.AND P0, PT, R16, 0x3, PT ;  /* 0x000000031000780c */ /* 0x000fda0003f05270 */
[----:B------:R-:W-:Y:S05]  /*9740*/  @!P0 BRA `(.L_x_315) ;  /* 0x0000000000048947 */ /* 0x000fea0003800000 */
[----:B------:R-:W-:Y:S01]  /*9750*/  BPT.TRAP 0x1 ;  /* 0x000000040000795c */ /* 0x000fe20000300000 */
.L_x_315:
[----:B------:R-:W0:Y:S01]  /*9760*/  S2R R3, SR_CgaCtaId ;  /* 0x0000000000037919 */ /* 0x000e220000008800 */
[----:B------:R-:W-:-:S04]  /*9770*/  MOV R2, 0x400 ;  /* 0x0000040000027802 */ /* 0x000fc80000000f00 */
[----:B0-----:R-:W-:Y:S02]  /*9780*/  LEA R3, R3, R2, 0x18 ;  /* 0x0000000203037211 */ /* 0x001fe400078ec0ff */
[----:B------:R-:W-:-:S03]  /*9790*/  SHF.L.U32 R2, R0, 0x1f, RZ ;  /* 0x0000001f00027819 */ /* 0x000fc600000006ff */
[----:B------:R-:W-:-:S04]  /*97a0*/  VIADD R3, R3, 0x18 ;  /* 0x0000001803037836 */ /* 0x000fc80000000000 */
[C---:B------:R-:W-:Y:S02]  /*97b0*/  IMAD R7, R8.reuse, 0x8, R3 ;  /* 0x0000000808077824 */ /* 0x040fe400078e0203 */
[----:B------:R-:W-:Y:S02]  /*97c0*/  VIADD R8, R8, 0x1 ;  /* 0x0000000108087836 */ /* 0x000fe40000000000 */
[----:B------:R-:W0:Y:S03]  /*97d0*/  SYNCS.PHASECHK.TRANS64.TRYWAIT P0, [R7+URZ], R2 ;  /* 0x00000002070075a7 */ /* 0x000e26000800017f */
[----:B------:R-:W-:-:S04]  /*97e0*/  ISETP.NE.AND P1, PT, R8, 0x3, PT ;  /* 0x000000030800780c */ /* 0x000fc80003f25270 */
[----:B------:R-:W-:Y:S02]  /*97f0*/  SEL R5, RZ, 0x1, P1 ;  /* 0x00000001ff057807 */ /* 0x000fe40000800000 */
[----:B------:R-:W-:Y:S02]  /*9800*/  SEL R8, R8, RZ, P1 ;  /* 0x000000ff08087207 */ /* 0x000fe40000800000 */
[----:B------:R-:W-:-:S03]  /*9810*/  LOP3.LUT R5, R0, R5, RZ, 0x3c, !PT ;  /* 0x0000000500057212 */ /* 0x000fc600078e3cff */
[----:B------:R-:W-:Y:S01]  /*9820*/  IMAD R9, R8, 0x8, R3 ;  /* 0x0000000808097824 */ /* 0x000fe200078e0203 */
[----:B------:R-:W-:Y:S01]  /*9830*/  SHF.L.U32 R4, R5, 0x1f, RZ ;  /* 0x0000001f05047819 */ /* 0x000fe200000006ff */
[----:B0-----:R-:W-:Y:S06]  /*9840*/  @!P0 BRA `(.L_x_316) ;  /* 0x0000000000e48947 */ /* 0x001fec0003800000 */
.L_x_328:
[----:B------:R-:W1:Y:S01]  /*9850*/  SYNCS.PHASECHK.TRANS64.TRYWAIT P0, [R9+URZ], R4 ;  /* 0x00000004090075a7 */ /* 0x000e62000800017f */
[----:B------:R-:W-:-:S05]  /*9860*/  VIADD R0, R8, 0x1 ;  /* 0x0000000108007836 */ /* 0x000fca0000000000 */
[----:B------:R-:W-:-:S04]  /*9870*/  ISETP.NE.AND P1, PT, R0, 0x3, PT ;  /* 0x000000030000780c */ /* 0x000fc80003f25270 */
[----:B0-----:R-:W-:Y:S02]  /*9880*/  SEL R2, RZ, 0x1, P1 ;  /* 0x00000001ff027807 */ /* 0x001fe40000800000 */
[----:B------:R-:W-:Y:S02]  /*9890*/  SEL R0, R0, RZ, P1 ;  /* 0x000000ff00007207 */ /* 0x000fe40000800000 */
[----:B------:R-:W-:Y:S01]  /*98a0*/  LOP3.LUT R2, R5, R2, RZ, 0x3c, !PT ;  /* 0x0000000205027212 */ /* 0x000fe200078e3cff */
[----:B-1----:R-:W-:Y:S06]  /*98b0*/  @!P0 BRA `(.L_x_317) ;  /* 0x0000000000dc8947 */ /* 0x002fec0003800000 */
.L_x_329:
[----:B------:R-:W-:Y:S01]  /*98c0*/  IMAD R3, R0, 0x8, R3 ;  /* 0x0000000800037824 */ /* 0x000fe200078e0203 */
[----:B------:R-:W-:-:S07]  /*98d0*/  SHF.L.U32 R0, R2, 0x1f, RZ ;  /* 0x0000001f02007819 */ /* 0x000fce00000006ff */
.L_x_318:
[----:B-1----:R1:W2:Y:S02]  /*98e0*/  SYNCS.PHASECHK.TRANS64.TRYWAIT P0, [R3+URZ], R0 ;  /* 0x00000000030075a7 */ /* 0x0022a4000800017f */
[----:B--2---:R-:W-:Y:S05]  /*98f0*/  @!P0 NANOSLEEP.SYNCS 0x989680 ;  /* 0x009896800000895d */ /* 0x004fea0003900000 */
[----:B------:R-:W2:Y:S02]  /*9900*/  @!P0 SYNCS.PHASECHK.TRANS64 P0, [R3+URZ], R0 ;  /* 0x00000000030085a7 */ /* 0x000ea4000800007f */
[----:B--2---:R-:W-:Y:S05]  /*9910*/  @!P0 BRA `(.L_x_318) ;  /* 0xfffffffc00f08947 */ /* 0x004fea000383ffff */
.L_x_314:
[----:B------:R-:W-:Y:S05]  /*9920*/  BSYNC B0 ;  /* 0x0000000000007941 */ /* 0x000fea0003800000 */
.L_x_313:
[----:B------:R-:W-:Y:S05]  /*9930*/  EXIT ;  /* 0x000000000000794d */ /* 0x000fea0003800000 */
.L_x_19:
[----:B-1----:R1:W2:Y:S02]  /*9940*/  SYNCS.PHASECHK.TRANS64.TRYWAIT P0, [R161+URZ], R0 ;  /* 0x00000000a10075a7 */ /* 0x0022a4000800017f */
[----:B--2---:R-:W-:Y:S05]  /*9950*/  @!P0 NANOSLEEP.SYNCS 0x989680 ;  /* 0x009896800000895d */ /* 0x004fea0003900000 */
[----:B------:R-:W2:Y:S02]  /*9960*/  @!P0 SYNCS.PHASECHK.TRANS64 P0, [R161+URZ], R0 ;  /* 0x00000000a10085a7 */ /* 0x000ea4000800007f */
[----:B--2---:R-:W-:Y:S05]  /*9970*/  @!P0 BRA `(.L_x_19) ;  /* 0xfffffffc00f08947 */ /* 0x004fea000383ffff */
[----:B------:R-:W-:Y:S05]  /*9980*/  BRA `(.L_x_319) ;  /* 0xffffff7c00487947 */ /* 0x000fea000383ffff */
.L_x_24:
[----:B--2---:R2:W3:Y:S02]  /*9990*/  SYNCS.PHASECHK.TRANS64.TRYWAIT P1, [R3+URZ], R0 ;  /* 0x00000000030075a7 */ /* 0x0044e4000802017f */
[----:B---3--:R-:W-:Y:S05]  /*99a0*/  @!P1 NANOSLEEP.SYNCS 0x989680 ;  /* 0x009896800000995d */ /* 0x008fea0003900000 */
[----:B------:R-:W3:Y:S02]  /*99b0*/  @!P1 SYNCS.PHASECHK.TRANS64 P1, [R3+URZ], R0 ;  /* 0x00000000030095a7 */ /* 0x000ee4000802007f */
[----:B---3--:R-:W-:Y:S05]  /*99c0*/  @!P1 BRA `(.L_x_24) ;  /* 0xfffffffc00f09947 */ /* 0x008fea000383ffff */
[----:B------:R-:W-:Y:S05]  /*99d0*/  BRA `(.L_x_23) ;  /* 0xffffff7c00b87947 */ /* 0x000fea000383ffff */
.L_x_29:
[----:B--2---:R-:W-:-:S04]  /*99e0*/  IMAD.U32 R5, RZ, RZ, UR4 ;  /* 0x00000004ff057e24 */ /* 0x004fc8000f8e00ff */
[----:B------:R2:W3:Y:S03]  /*99f0*/  SYNCS.PHASECHK.TRANS64.TRYWAIT P1, [R5+URZ], R4 ;  /* 0x00000004050075a7 */ /* 0x0004e6000802017f */
[----:B---3--:R-:W-:Y:S05]  /*9a00*/  @!P1 NANOSLEEP.SYNCS 0x989680 ;  /* 0x009896800000995d */ /* 0x008fea0003900000 */
[----:B------:R-:W3:Y:S02]  /*9a10*/  @!P1 SYNCS.PHASECHK.TRANS64 P1, [R5+URZ], R4 ;  /* 0x00000004050095a7 */ /* 0x000ee4000802007f */
[----:B---3--:R-:W-:Y:S05]  /*9a20*/  @!P1 BRA `(.L_x_29) ;  /* 0xfffffffc00ec9947 */ /* 0x008fea000383ffff */
[----:B------:R-:W-:Y:S05]  /*9a30*/  BRA `(.L_x_28) ;  /* 0xffffff80002c7947 */ /* 0x000fea000383ffff */
.L_x_35:
[----:B-1----:R1:W2:Y:S02]  /*9a40*/  SYNCS.PHASECHK.TRANS64.TRYWAIT P0, [R161+URZ+0x10], R0 ;  /* 0x00001000a10075a7 */ /* 0x0022a4000800017f */
[----:B--2---:R-:W-:Y:S05]  /*9a50*/  @!P0 NANOSLEEP.SYNCS 0x989680 ;  /* 0x009896800000895d */ /* 0x004fea0003900000 */
[----:B------:R-:W2:Y:S02]  /*9a60*/  @!P0 SYNCS.PHASECHK.TRANS64 P0, [R161+URZ+0x10], R0 ;  /* 0x00001000a10085a7 */ /* 0x000ea4000800007f */
[----:B--2---:R-:W-:Y:S05]  /*9a70*/  @!P0 BRA `(.L_x_35) ;  /* 0xfffffffc00f08947 */ /* 0x004fea000383ffff */
[----:B------:R-:W-:Y:S05]  /*9a80*/  BRA `(.L_x_320) ;  /* 0xffffff84001c7947 */ /* 0x000fea000383ffff */
.L_x_300:
[----:B------:R-:W-:Y:S01]  /*9a90*/  BSSY B1, `(.L_x_321) ;  /* 0x0000006000017945 */ /* 0x000fe20003800000 */
[----:B------:R-:W-:-:S07]  /*9aa0*/  IMAD.MOV.U32 R15, RZ, RZ, -0x1 ;  /* 0xffffffffff0f7424 */ /* 0x000fce00078e00ff */
[----:B-----5:R-:W-:Y:S05]  /*9ab0*/  WARPSYNC.COLLECTIVE R15, `(.L_x_322) ;  /* 0x000000000f0c7348 */ /* 0x020fea0003c00000 */
[----:B------:R-:W-:Y:S02]  /*9ac0*/  ELECT P6, UR62, PT ;  /* 0x00000000003e782f */ /* 0x000fe400038c0000 */
[----:B------:R-:W-:Y:S01]  /*9ad0*/  MOV R14, UR62 ;  /* 0x0000003e000e7c02 */ /* 0x000fe20008000f00 */
[----:B-----5:R-:W-:Y:S10]  /*9ae0*/  ENDCOLLECTIVE ;  /* 0x000000000000791b */ /* 0x020ff40003800000 */
.L_x_322:
[----:B------:R-:W-:Y:S05]  /*9af0*/  BSYNC B1 ;  /* 0x0000000000017941 */ /* 0x000fea0003800000 */
.L_x_321:
[----:B------:R-:W-:Y:S05]  /*9b00*/  BRA `(.L_x_323) ;  /* 0xfffffff0001c7947 */ /* 0x000fea000383ffff */
.L_x_303:
[----:B0-----:R0:W1:Y:S02]  /*9b10*/  SYNCS.PHASECHK.TRANS64.TRYWAIT P1, [R12+URZ+0x18], R5 ;  /* 0x000018050c0075a7 */ /* 0x001064000802017f */
[----:B-1----:R-:W-:Y:S05]  /*9b20*/  @!P1 NANOSLEEP.SYNCS 0x989680 ;  /* 0x009896800000995d */ /* 0x002fea0003900000 */
[----:B------:R-:W1:Y:S02]  /*9b30*/  @!P1 SYNCS.PHASECHK.TRANS64 P1, [R12+URZ+0x18], R5 ;  /* 0x000018050c0095a7 */ /* 0x000e64000802007f */
[----:B-1----:R-:W-:Y:S05]  /*9b40*/  @!P1 BRA `(.L_x_303) ;  /* 0xfffffffc00f09947 */ /* 0x002fea000383ffff */
[----:B------:R-:W-:Y:S05]  /*9b50*/  BRA `(.L_x_324) ;  /* 0xfffffff000507947 */ /* 0x000fea000383ffff */
.L_x_312:
[----:B------:R-:W-:Y:S01]  /*9b60*/  BSSY B0, `(.L_x_325) ;  /* 0x0000006000007945 */ /* 0x000fe20003800000 */
[----:B------:R-:W-:-:S07]  /*9b70*/  IMAD.MOV.U32 R15, RZ, RZ, -0x1 ;  /* 0xffffffffff0f7424 */ /* 0x000fce00078e00ff */
[----:B-----5:R-:W-:Y:S05]  /*9b80*/  WARPSYNC.COLLECTIVE R15, `(.L_x_326) ;  /* 0x000000000f0c7348 */ /* 0x020fea0003c00000 */
[----:B------:R-:W-:Y:S02]  /*9b90*/  ELECT P6, UR62, PT ;  /* 0x00000000003e782f */ /* 0x000fe400038c0000 */
[----:B------:R-:W-:Y:S01]  /*9ba0*/  MOV R14, UR62 ;  /* 0x0000003e000e7c02 */ /* 0x000fe20008000f00 */
[----:B-----5:R-:W-:Y:S10]  /*9bb0*/  ENDCOLLECTIVE ;  /* 0x000000000000791b */ /* 0x020ff40003800000 */
.L_x_326:
[----:B------:R-:W-:Y:S05]  /*9bc0*/  BSYNC B0 ;  /* 0x0000000000007941 */ /* 0x000fea0003800000 */
.L_x_325:
[----:B------:R-:W-:Y:S05]  /*9bd0*/  BRA `(.L_x_327) ;  /* 0xfffffff800c87947 */ /* 0x000fea000383ffff */
.L_x_316:
[----:B0-----:R0:W1:Y:S02]  /*9be0*/  SYNCS.PHASECHK.TRANS64.TRYWAIT P0, [R7+URZ], R2 ;  /* 0x00000002070075a7 */ /* 0x001064000800017f */
[----:B-1----:R-:W-:Y:S05]  /*9bf0*/  @!P0 NANOSLEEP.SYNCS 0x989680 ;  /* 0x009896800000895d */ /* 0x002fea0003900000 */
[----:B------:R-:W1:Y:S02]  /*9c00*/  @!P0 SYNCS.PHASECHK.TRANS64 P0, [R7+URZ], R2 ;  /* 0x00000002070085a7 */ /* 0x000e64000800007f */
[----:B-1----:R-:W-:Y:S05]  /*9c10*/  @!P0 BRA `(.L_x_316) ;  /* 0xfffffffc00f08947 */ /* 0x002fea000383ffff */
[----:B------:R-:W-:Y:S05]  /*9c20*/  BRA `(.L_x_328) ;  /* 0xfffffffc00087947 */ /* 0x000fea000383ffff */
.L_x_317:
[----:B0-----:R0:W1:Y:S02]  /*9c30*/  SYNCS.PHASECHK.TRANS64.TRYWAIT P0, [R9+URZ], R4 ;  /* 0x00000004090075a7 */ /* 0x001064000800017f */
[----:B-1----:R-:W-:Y:S05]  /*9c40*/  @!P0 NANOSLEEP.SYNCS 0x989680 ;  /* 0x009896800000895d */ /* 0x002fea0003900000 */
[----:B------:R-:W1:Y:S02]  /*9c50*/  @!P0 SYNCS.PHASECHK.TRANS64 P0, [R9+URZ], R4 ;  /* 0x00000004090085a7 */ /* 0x000e64000800007f */
[----:B-1----:R-:W-:Y:S05]  /*9c60*/  @!P0 BRA `(.L_x_317) ;  /* 0xfffffffc00f08947 */ /* 0x002fea000383ffff */
[----:B------:R-:W-:Y:S05]  /*9c70*/  BRA `(.L_x_329) ;  /* 0xfffffffc00107947 */ /* 0x000fea000383ffff */
.L_x_330:
[----:B------:R-:W-:-:S00]  /*9c80*/  BRA `(.L_x_330) ;  /* 0xfffffffc00fc7947 */ /* 0x000fc0000383ffff */
[----:B------:R-:W-:-:S00]  /*9c90*/  NOP ;  /* 0x0000000000007918 */ /* 0x000fc00000000000 */
        /* <DEDUP_REMOVED lines=14> */
.L_x_331:


//--------------------- .nv.global.init           --------------------------
	.section	.nv.global.init,"aw",@progbits
.nv.global.init:
	.type		$str$22,@object
	.size		$str$22,($str$23 - $str$22)
$str$22:
        /*0000*/ 	.byte	0x6b, 0x5f, 0x74, 0x69, 0x6c, 0x65, 0x5f, 0x63, 0x6f, 0x75, 0x6e, 0x74, 0x20, 0x3e, 0x3d, 0x20
        /*0010*/ 	.byte	0x31, 0x00
	.type		$str$23,@object
	.size		$str$23,(__unnamed_1 - $str$23)
$str$23:
        /*0012*/ 	.byte	0x2f, 0x74, 0x6d, 0x70, 0x2f, 0x63, 0x75, 0x74, 0x6c, 0x61, 0x73, 0x73, 0x5f, 0x73, 0x77, 0x65
        /*0022*/ 	.byte	0x65, 0x70, 0x5f, 0x73, 0x72, 0x63, 0x2f, 0x69, 0x6e, 0x63, 0x6c, 0x75, 0x64, 0x65, 0x2f, 0x63
        /*0032*/ 	.byte	0x75, 0x74, 0x6c, 0x61, 0x73, 0x73, 0x2f, 0x67, 0x65, 0x6d, 0x6d, 0x2f, 0x63, 0x6f, 0x6c, 0x6c
        /*0042*/ 	.byte	0x65, 0x63, 0x74, 0x69, 0x76, 0x65, 0x2f, 0x73, 0x6d, 0x39, 0x30, 0x5f, 0x6d, 0x6d, 0x61, 0x5f
        /*0052*/ 	.byte	0x74, 0x6d, 0x61, 0x5f, 0x67, 0x6d, 0x6d, 0x61, 0x5f, 0x73, 0x73, 0x5f, 0x77, 0x61, 0x72, 0x70
        /*0062*/ 	.byte	0x73, 0x70, 0x65, 0x63, 0x69, 0x61, 0x6c, 0x69, 0x7a, 0x65, 0x64, 0x2e, 0x68, 0x70, 0x70, 0x00
	.type		__unnamed_1,@object
	.size		__unnamed_1,(.L_0 - __unnamed_1)
__unnamed_1:
        /*0072*/ 	.byte	0x76, 0x6f, 0x69, 0x64, 0x20, 0x63, 0x75, 0x74, 0x6c, 0x61, 0x73, 0x73, 0x3a, 0x3a, 0x67, 0x65
        /* <DEDUP_REMOVED lines=172> */
        /*0b42*/ 	.byte	0x74, 0x69, 0x74, 0x79, 0x5d, 0x00
.L_0:


//--------------------- .nv.shared._ZN7cutlass13device_kernelINS_4gemm6kernel13GemmUniversalIN4cute5tupleIJiiiiEEENS1_10collective13CollectiveMmaINS1_34MainloopSm90TmaGmmaWarpSpecializedILi3ENS5_IJNS4_1CILi2EEENSA_ILi1EEESC_EEENS1_32KernelTmaWarpSpecializedPingpongEEENS5_IJNSA_ILi64EEENSA_ILi256EEENSA_ILi32EEEEEEaNS5_IJlSC_lEEEaSK_NS4_8TiledMMAINS4_8MMA_AtomIJNS4_4SM904GMMA27MMA_64x256x32_S32S8S8_SS_TNEEEENS4_6LayoutINS5_IJSC_SC_SC_EEENS5_IJNSA_ILi0EEEST_ST_EEEEENS5_IJNS4_10UnderscoreESW_SW_EEEEENS4_13SM90_TMA_LOADENS4_14ComposedLayoutINS4_7SwizzleILi1ELi4ELi3EEENS4_18smem_ptr_flag_bitsILi8EEENSR_INS5_IJNSA_ILi8EEESI_EEENS5_IJSI_SC_EEEEEEEvNS4_8identityENS4_23SM90_TMA_LOAD_MULTICASTES19_vS1A_EENS_8epilogue10collective6detail29Sm90TmaWarpSpecializedAdapterINS1E_15DefaultEpilogueIaSK_SK_NS1D_6thread17LinearCombinationIaLi1EiiLNS1I_9ScaleType4KindE0ELNS_15FloatRoundStyleE2EaEENS1_15EpilogueDefaultEEEEEvvEEEEvNT_6ParamsE --------------------------
	.section	.nv.shared._ZN7cutlass13device_kernelINS_4gemm6kernel13GemmUniversalIN4cute5tupleIJiiiiEEENS1_10collective13CollectiveMmaINS1_34MainloopSm90TmaGmmaWarpSpecializedILi3ENS5_IJNS4_1CILi2EEENSA_ILi1EEESC_EEENS1_32KernelTmaWarpSpecializedPingpongEEENS5_IJNSA_ILi64EEENSA_ILi256EEENSA_ILi32EEEEEEaNS5_IJlSC_lEEEaSK_NS4_8TiledMMAINS4_8MMA_AtomIJNS4_4SM904GMMA27MMA_64x256x32_S32S8S8_SS_TNEEEENS4_6LayoutINS5_IJSC_SC_SC_EEENS5_IJNSA_ILi0EEEST_ST_EEEEENS5_IJNS4_10UnderscoreESW_SW_EEEEENS4_13SM90_TMA_LOADENS4_14ComposedLayoutINS4_7SwizzleILi1ELi4ELi3EEENS4_18smem_ptr_flag_bitsILi8EEENSR_INS5_IJNSA_ILi8EEESI_EEENS5_IJSI_SC_EEEEEEEvNS4_8identityENS4_23SM90_TMA_LOAD_MULTICASTES19_vS1A_EENS_8epilogue10collective6detail29Sm90TmaWarpSpecializedAdapterINS1E_15DefaultEpilogueIaSK_SK_NS1D_6thread17LinearCombinationIaLi1EiiLNS1I_9ScaleType4KindE0ELNS_15FloatRoundStyleE2EaEENS1_15EpilogueDefaultEEEEEvvEEEEvNT_6ParamsE,"aw",@nobits
	.sectionflags	@""
	.align	16
	.zero		1024


//--------------------- .nv.shared.reserved.0     --------------------------
	.section	.nv.shared.reserved.0,"aw",@nobits
	.weak		__nv_reservedSMEM_offset_0_alias
	.size		__nv_reservedSMEM_offset_0_alias, 0, 0
	.other		__nv_reservedSMEM_offset_0_alias,@"STO_CUDA_RESERVED_SHARED STV_DEFAULT"
__nv_reservedSMEM_offset_0_alias:
	.zero		0


//--------------------- .nv.global                --------------------------
	.section	.nv.global,"aw",@nobits
.nv.global:
	.type		_ZN39_INTERNAL_e284146e_4_k_cu_6f62bba5_53384cute1_E,@object
	.size		_ZN39_INTERNAL_e284146e_4_k_cu_6f62bba5_53384cute1_E,(_ZN39_INTERNAL_e284146e_4_k_cu_6f62bba5_53384cuda3std3__45__cpo6cbeginE - _ZN39_INTERNAL_e284146e_4_k_cu_6f62bba5_53384cute1_E)
_ZN39_INTERNAL_e284146e_4_k_cu_6f62bba5_53384cute1_E:
	.zero		1
	.type		_ZN39_INTERNAL_e284146e_4_k_cu_6f62bba5_53384cuda3std3__45__cpo6cbeginE,@object
	.size		_ZN39_INTERNAL_e284146e_4_k_cu_6f62bba5_53384cuda3std3__45__cpo6cbeginE,(_ZN39_INTERNAL_e284146e_4_k_cu_6f62bba5_53384cuda3std3__48in_placeE - _ZN39_INTERNAL_e284146e_4_k_cu_6f62bba5_53384cuda3std3__45__cpo6cbeginE)
_ZN39_INTERNAL_e284146e_4_k_cu_6f62bba5_53384cuda3std3__45__cpo6cbeginE:
	.zero		1
	.type		_ZN39_INTERNAL_e284146e_4_k_cu_6f62bba5_53384cuda3std3__48in_placeE,@object
	.size		_ZN39_INTERNAL_e284146e_4_k_cu_6f62bba5_53384cuda3std3__48in_placeE,(_ZN39_INTERNAL_e284146e_4_k_cu_6f62bba5_53384cuda3std6ranges3__45__cpo9iter_moveE - _ZN39_INTERNAL_e284146e_4_k_cu_6f62bba5_53384cuda3std3__48in_placeE)
_ZN39_INTERNAL_e284146e_4_k_cu_6f62bba5_53384cuda3std3__48in_placeE:
	.zero		1
	.type		_ZN39_INTERNAL_e284146e_4_k_cu_6f62bba5_53384cuda3std6ranges3__45__cpo9iter_moveE,@object
	.size		_ZN39_INTERNAL_e284146e_4_k_cu_6f62bba5_53384cuda3std6ranges3__45__cpo9iter_moveE,(_ZN39_INTERNAL_e284146e_4_k_cu_6f62bba5_53384cuda3std3__45__cpo5beginE - _ZN39_INTERNAL_e284146e_4_k_cu_6f62bba5_53384cuda3std6ranges3__45__cpo9iter_moveE)
_ZN39_INTERNAL_e284146e_4_k_cu_6f62bba5_53384cuda3std6ranges3__45__cpo9iter_moveE:
	.zero		1
	.type		_ZN39_INTERNAL_e284146e_4_k_cu_6f62bba5_53384cuda3std3__45__cpo5beginE,@object
	.size		_ZN39_INTERNAL_e284146e_4_k_cu_6f62bba5_53384cuda3std3__45__cpo5beginE,(_ZN39_INTERNAL_e284146e_4_k_cu_6f62bba5_53384cuda3std3__441_GLOBAL__N__e284146e_4_k_cu_6f62bba5_53386ignoreE - _ZN39_INTERNAL_e284146e_4_k_cu_6f62bba5_53384cuda3std3__45__cpo5beginE)
_ZN39_INTERNAL_e284146e_4_k_cu_6f62bba5_53384cuda3std3__45__cpo5beginE:
	.zero		1
	.type		_ZN39_INTERNAL_e284146e_4_k_cu_6f62bba5_53384cuda3std3__441_GLOBAL__N__e284146e_4_k_cu_6f62bba5_53386ignoreE,@object
	.size		_ZN39_INTERNAL_e284146e_4_k_cu_6f62bba5_53384cuda3std3__441_GLOBAL__N__e284146e_4_k_cu_6f62bba5_53386ignoreE,(_ZN39_INTERNAL_e284146e_4_k_cu_6f62bba5_53384cute7productE - _ZN39_INTERNAL_e284146e_4_k_cu_6f62bba5_53384cuda3std3__441_GLOBAL__N__e284146e_4_k_cu_6f62bba5_53386ignoreE)
_ZN39_INTERNAL_e284146e_4_k_cu_6f62bba5_53384cuda3std3__441_GLOBAL__N__e284146e_4_k_cu_6f62bba5_53386ignoreE:
	.zero		1
	.type		_ZN39_INTERNAL_e284146e_4_k_cu_6f62bba5_53384cute7productE,@object
	.size		_ZN39_INTERNAL_e284146e_4_k_cu_6f62bba5_53384cute7productE,(_ZN39_INTERNAL_e284146e_4_k_cu_6f62bba5_53384cuda3std3__45__cpo3endE - _ZN39_INTERNAL_e284146e_4_k_cu_6f62bba5_53384cute7productE)
_ZN39_INTERNAL_e284146e_4_k_cu_6f62bba5_53384cute7productE:
	.zero		1
	.type		_ZN39_INTERNAL_e284146e_4_k_cu_6f62bba5_53384cuda3std3__45__cpo3endE,@object
	.size		_ZN39_INTERNAL_e284146e_4_k_cu_6f62bba5_53384cuda3std3__45__cpo3endE,(_ZN39_INTERNAL_e284146e_4_k_cu_6f62bba5_53384cuda3std3__419piecewise_constructE - _ZN39_INTERNAL_e284146e_4_k_cu_6f62bba5_53384cuda3std3__45__cpo3endE)
_ZN39_INTERNAL_e284146e_4_k_cu_6f62bba5_53384cuda3std3__45__cpo3endE:
	.zero		1
	.type		_ZN39_INTERNAL_e284146e_4_k_cu_6f62bba5_53384cuda3std3__419piecewise_constructE,@object
	.size		_ZN39_INTERNAL_e284146e_4_k_cu_6f62bba5_53384cuda3std3__419piecewise_constructE,(_ZN39_INTERNAL_e284146e_4_k_cu_6f62bba5_53384cuda3std3__45__cpo4cendE - _ZN39_INTERNAL_e284146e_4_k_cu_6f62bba5_53384cuda3std3__419piecewise_constructE)
_ZN39_INTERNAL_e284146e_4_k_cu_6f62bba5_53384cuda3std3__419piecewise_constructE:
	.zero		1
	.type		_ZN39_INTERNAL_e284146e_4_k_cu_6f62bba5_53384cuda3std3__45__cpo4cendE,@object
	.size		_ZN39_INTERNAL_e284146e_4_k_cu_6f62bba5_53384cuda3std3__45__cpo4cendE,(_ZN39_INTERNAL_e284146e_4_k_cu_6f62bba5_53384cuda3std6ranges3__45__cpo4swapE - _ZN39_INTERNAL_e284146e_4_k_cu_6f62bba5_53384cuda3std3__45__cpo4cendE)
_ZN39_INTERNAL_e284146e_4_k_cu_6f62bba5_53384cuda3std3__45__cpo4cendE:
	.zero		1
	.type		_ZN39_INTERNAL_e284146e_4_k_cu_6f62bba5_53384cuda3std6ranges3__45__cpo4swapE,@object
	.size		_ZN39_INTERNAL_e284146e_4_k_cu_6f62bba5_53384cuda3std6ranges3__45__cpo4swapE,(.L_8 - _ZN39_INTERNAL_e284146e_4_k_cu_6f62bba5_53384cuda3std6ranges3__45__cpo4swapE)
_ZN39_INTERNAL_e284146e_4_k_cu_6f62bba5_53384cuda3std6ranges3__45__cpo4swapE:
	.zero		1
.L_8:


//--------------------- .nv.constant0._ZN7cutlass13device_kernelINS_4gemm6kernel13GemmUniversalIN4cute5tupleIJiiiiEEENS1_10collective13CollectiveMmaINS1_34MainloopSm90TmaGmmaWarpSpecializedILi3ENS5_IJNS4_1CILi2EEENSA_ILi1EEESC_EEENS1_32KernelTmaWarpSpecializedPingpongEEENS5_IJNSA_ILi64EEENSA_ILi256EEENSA_ILi32EEEEEEaNS5_IJlSC_lEEEaSK_NS4_8TiledMMAINS4_8MMA_AtomIJNS4_4SM904GMMA27MMA_64x256x32_S32S8S8_SS_TNEEEENS4_6LayoutINS5_IJSC_SC_SC_EEENS5_IJNSA_ILi0EEEST_ST_EEEEENS5_IJNS4_10UnderscoreESW_SW_EEEEENS4_13SM90_TMA_LOADENS4_14ComposedLayoutINS4_7SwizzleILi1ELi4ELi3EEENS4_18smem_ptr_flag_bitsILi8EEENSR_INS5_IJNSA_ILi8EEESI_EEENS5_IJSI_SC_EEEEEEEvNS4_8identityENS4_23SM90_TMA_LOAD_MULTICASTES19_vS1A_EENS_8epilogue10collective6detail29Sm90TmaWarpSpecializedAdapterINS1E_15DefaultEpilogueIaSK_SK_NS1D_6thread17LinearCombinationIaLi1EiiLNS1I_9ScaleType4KindE0ELNS_15FloatRoundStyleE2EaEENS1_15EpilogueDefaultEEEEEvvEEEEvNT_6ParamsE --------------------------
	.section	.nv.constant0._ZN7cutlass13device_kernelINS_4gemm6kernel13GemmUniversalIN4cute5tupleIJiiiiEEENS1_10collective13CollectiveMmaINS1_34MainloopSm90TmaGmmaWarpSpecializedILi3ENS5_IJNS4_1CILi2EEENSA_ILi1EEESC_EEENS1_32KernelTmaWarpSpecializedPingpongEEENS5_IJNSA_ILi64EEENSA_ILi256EEENSA_ILi32EEEEEEaNS5_IJlSC_lEEEaSK_NS4_8TiledMMAINS4_8MMA_AtomIJNS4_4SM904GMMA27MMA_64x256x32_S32S8S8_SS_TNEEEENS4_6LayoutINS5_IJSC_SC_SC_EEENS5_IJNSA_ILi0EEEST_ST_EEEEENS5_IJNS4_10UnderscoreESW_SW_EEEEENS4_13SM90_TMA_LOADENS4_14ComposedLayoutINS4_7SwizzleILi1ELi4ELi3EEENS4_18smem_ptr_flag_bitsILi8EEENSR_INS5_IJNSA_ILi8EEESI_EEENS5_IJSI_SC_EEEEEEEvNS4_8identityENS4_23SM90_TMA_LOAD_MULTICASTES19_vS1A_EENS_8epilogue10collective6detail29Sm90TmaWarpSpecializedAdapterINS1E_15DefaultEpilogueIaSK_SK_NS1D_6thread17LinearCombinationIaLi1EiiLNS1I_9ScaleType4KindE0ELNS_15FloatRoundStyleE2EaEENS1_15EpilogueDefaultEEEEEvvEEEEvNT_6ParamsE,"a",@progbits
	.sectionflags	@""
	.align	4
.nv.constant0._ZN7cutlass13device_kernelINS_4gemm6kernel13GemmUniversalIN4cute5tupleIJiiiiEEENS1_10collective13CollectiveMmaINS1_34MainloopSm90TmaGmmaWarpSpecializedILi3ENS5_IJNS4_1CILi2EEENSA_ILi1EEESC_EEENS1_32KernelTmaWarpSpecializedPingpongEEENS5_IJNSA_ILi64EEENSA_ILi256EEENSA_ILi32EEEEEEaNS5_IJlSC_lEEEaSK_NS4_8TiledMMAINS4_8MMA_AtomIJNS4_4SM904GMMA27MMA_64x256x32_S32S8S8_SS_TNEEEENS4_6LayoutINS5_IJSC_SC_SC_EEENS5_IJNSA_ILi0EEEST_ST_EEEEENS5_IJNS4_10UnderscoreESW_SW_EEEEENS4_13SM90_TMA_LOADENS4_14ComposedLayoutINS4_7SwizzleILi1ELi4ELi3EEENS4_18smem_ptr_flag_bitsILi8EEENSR_INS5_IJNSA_ILi8EEESI_EEENS5_IJSI_SC_EEEEEEEvNS4_8identityENS4_23SM90_TMA_LOAD_MULTICASTES19_vS1A_EENS_8epilogue10collective6detail29Sm90TmaWarpSpecializedAdapterINS1E_15DefaultEpilogueIaSK_SK_NS1D_6thread17LinearCombinationIaLi1EiiLNS1I_9ScaleType4KindE0ELNS_15FloatRoundStyleE2EaEENS1_15EpilogueDefaultEEEEEvvEEEEvNT_6ParamsE:
	.zero		1664


//--------------------- SYMBOLS --------------------------

	.type		.nv.reservedSmem.offset0,@object
	.size		.nv.reservedSmem.offset0,0x4
	.type		__assertfail,@function
